//
// Generated by NVIDIA NVVM Compiler
//
// Compiler Build ID: CL-36424714
// Cuda compilation tools, release 13.0, V13.0.88
// Based on NVVM 20.0.0
//

.version 9.0
.target sm_100
.address_size 64

	// .globl	_Z24jacobi3d_kernel_baselineiiiiPfS_
// _ZZ19jacobi3d_kernel_optiiiiPfS_E4ds_a has been demoted

.visible .entry _Z24jacobi3d_kernel_baselineiiiiPfS_(
	.param .u32 _Z24jacobi3d_kernel_baselineiiiiPfS__param_0,
	.param .u32 _Z24jacobi3d_kernel_baselineiiiiPfS__param_1,
	.param .u32 _Z24jacobi3d_kernel_baselineiiiiPfS__param_2,
	.param .u32 _Z24jacobi3d_kernel_baselineiiiiPfS__param_3,
	.param .u64 .ptr .align 1 _Z24jacobi3d_kernel_baselineiiiiPfS__param_4,
	.param .u64 .ptr .align 1 _Z24jacobi3d_kernel_baselineiiiiPfS__param_5
)
{
	.reg .b32 	%r<19>;
	.reg .b32 	%f<13>;
	.reg .b64 	%rd<19>;

	ld.param.u32 	%r1, [_Z24jacobi3d_kernel_baselineiiiiPfS__param_2];
	ld.param.u32 	%r2, [_Z24jacobi3d_kernel_baselineiiiiPfS__param_3];
	ld.param.u64 	%rd1, [_Z24jacobi3d_kernel_baselineiiiiPfS__param_4];
	ld.param.u64 	%rd2, [_Z24jacobi3d_kernel_baselineiiiiPfS__param_5];
	cvta.to.global.u64 	%rd3, %rd2;
	cvta.to.global.u64 	%rd4, %rd1;
	mov.u32 	%r3, %ctaid.z;
	mov.u32 	%r4, %ntid.z;
	mov.u32 	%r5, %tid.z;
	mov.u32 	%r6, %ctaid.y;
	mov.u32 	%r7, %ntid.y;
	mov.u32 	%r8, %tid.y;
	mov.u32 	%r9, %ctaid.x;
	mov.u32 	%r10, %ntid.x;
	mov.u32 	%r11, %tid.x;
	mad.lo.s32 	%r12, %r9, %r10, %r11;
	mad.lo.s32 	%r13, %r3, %r4, %r5;
	mad.lo.s32 	%r14, %r1, %r13, %r1;
	mad.lo.s32 	%r15, %r6, %r7, %r8;
	add.s32 	%r16, %r15, %r14;
	mad.lo.s32 	%r17, %r2, %r16, %r2;
	add.s32 	%r18, %r17, %r12;
	mul.wide.s32 	%rd5, %r18, 4;
	add.s64 	%rd6, %rd4, %rd5;
	ld.global.f32 	%f1, [%rd6];
	cvt.s64.s32 	%rd7, %r17;
	cvt.s64.s32 	%rd8, %r12;
	add.s64 	%rd9, %rd8, %rd7;
	shl.b64 	%rd10, %rd9, 2;
	add.s64 	%rd11, %rd4, %rd10;
	ld.global.f32 	%f2, [%rd11+4];
	mul.f32 	%f3, %f2, 0f40A00000;
	fma.rn.f32 	%f4, %f1, 0f40000000, %f3;
	ld.global.f32 	%f5, [%rd11+8];
	fma.rn.f32 	%f6, %f5, 0fC1000000, %f4;
	cvt.s64.s32 	%rd12, %r1;
	sub.s64 	%rd13, %rd9, %rd12;
	shl.b64 	%rd14, %rd13, 2;
	add.s64 	%rd15, %rd4, %rd14;
	ld.global.f32 	%f7, [%rd15+4];
	fma.rn.f32 	%f8, %f7, 0fC0400000, %f6;
	mul.wide.s32 	%rd16, %r1, 4;
	add.s64 	%rd17, %rd11, %rd16;
	ld.global.f32 	%f9, [%rd17+4];
	fma.rn.f32 	%f10, %f9, 0f40C00000, %f8;
	fma.rn.f32 	%f11, %f2, 0fC1100000, %f10;
	fma.rn.f32 	%f12, %f2, 0f40800000, %f11;
	add.s64 	%rd18, %rd3, %rd10;
	st.global.f32 	[%rd18+4], %f12;
	ret;

}
	// .globl	_Z19jacobi3d_kernel_optiiiiPfS_
.visible .entry _Z19jacobi3d_kernel_optiiiiPfS_(
	.param .u32 _Z19jacobi3d_kernel_optiiiiPfS__param_0,
	.param .u32 _Z19jacobi3d_kernel_optiiiiPfS__param_1,
	.param .u32 _Z19jacobi3d_kernel_optiiiiPfS__param_2,
	.param .u32 _Z19jacobi3d_kernel_optiiiiPfS__param_3,
	.param .u64 .ptr .align 1 _Z19jacobi3d_kernel_optiiiiPfS__param_4,
	.param .u64 .ptr .align 1 _Z19jacobi3d_kernel_optiiiiPfS__param_5
)
{
	.reg .pred 	%p<37>;
	.reg .b32 	%r<85>;
	.reg .b32 	%f<163>;
	.reg .b64 	%rd<54>;
	// demoted variable
	.shared .align 4 .b8 _ZZ19jacobi3d_kernel_optiiiiPfS_E4ds_a[2048];
	ld.param.u32 	%r35, [_Z19jacobi3d_kernel_optiiiiPfS__param_2];
	ld.param.u32 	%r36, [_Z19jacobi3d_kernel_optiiiiPfS__param_3];
	ld.param.u64 	%rd11, [_Z19jacobi3d_kernel_optiiiiPfS__param_4];
	mov.u32 	%r37, %ctaid.y;
	mov.u32 	%r38, %ntid.y;
	add.s32 	%r39, %r38, -2;
	mov.u32 	%r1, %tid.y;
	mad.lo.s32 	%r40, %r39, %r37, %r1;
	add.s32 	%r41, %r40, 1;
	mov.u32 	%r42, %ctaid.x;
	mov.u32 	%r43, %ntid.x;
	add.s32 	%r44, %r43, -2;
	mul.lo.s32 	%r3, %r44, %r42;
	mov.u32 	%r4, %tid.x;
	add.s32 	%r45, %r4, %r3;
	add.s32 	%r47, %r45, 1;
	mad.lo.s32 	%r48, %r36, %r40, %r36;
	add.s32 	%r49, %r48, %r47;
	mul.lo.s32 	%r5, %r36, %r35;
	add.s32 	%r50, %r49, %r5;
	mul.wide.s32 	%rd16, %r50, 4;
	add.s64 	%rd13, %rd11, %rd16;
	// begin inline asm
	ld.global.nc.f32 %f28, [%rd13];
	// end inline asm
	add.s32 	%r6, %r50, %r5;
	mul.wide.s32 	%rd1, %r5, 4;
	add.s64 	%rd14, %rd13, %rd1;
	// begin inline asm
	ld.global.nc.f32 %f152, [%rd14];
	// end inline asm
	add.s64 	%rd15, %rd14, %rd1;
	// begin inline asm
	ld.global.nc.f32 %f153, [%rd15];
	// end inline asm
	setp.gt.s32 	%p3, %r40, 0;
	add.s32 	%r51, %r35, -2;
	setp.lt.s32 	%p4, %r41, %r51;
	setp.gt.s32 	%p5, %r47, 1;
	and.pred  	%p6, %p3, %p5;
	and.pred  	%p7, %p6, %p4;
	add.s32 	%r52, %r36, -2;
	setp.lt.s32 	%p8, %r47, %r52;
	and.pred  	%p1, %p7, %p8;
	sub.s32 	%r53, %r6, %r35;
	mul.wide.s32 	%rd17, %r53, 4;
	add.s64 	%rd3, %rd11, %rd17;
	not.pred 	%p9, %p1;
	mov.f32 	%f151, %f152;
	@%p9 bra 	$L__BB1_2;
	add.s64 	%rd18, %rd14, -4;
	// begin inline asm
	ld.global.nc.f32 %f31, [%rd18];
	// end inline asm
	add.f32 	%f35, %f31, %f31;
	fma.rn.f32 	%f36, %f152, 0f40A00000, %f35;
	add.s64 	%rd19, %rd14, 4;
	// begin inline asm
	ld.global.nc.f32 %f32, [%rd19];
	// end inline asm
	fma.rn.f32 	%f37, %f32, 0fC1000000, %f36;
	// begin inline asm
	ld.global.nc.f32 %f33, [%rd3];
	// end inline asm
	fma.rn.f32 	%f38, %f33, 0fC0400000, %f37;
	mul.wide.s32 	%rd22, %r35, 4;
	add.s64 	%rd21, %rd14, %rd22;
	// begin inline asm
	ld.global.nc.f32 %f34, [%rd21];
	// end inline asm
	fma.rn.f32 	%f39, %f34, 0f40C00000, %f38;
	fma.rn.f32 	%f40, %f28, 0fC1100000, %f39;
	fma.rn.f32 	%f151, %f153, 0f40800000, %f40;
$L__BB1_2:
	ld.param.u32 	%r74, [_Z19jacobi3d_kernel_optiiiiPfS__param_1];
	setp.lt.s32 	%p10, %r74, 5;
	@%p10 bra 	$L__BB1_30;
	ld.param.u64 	%rd53, [_Z19jacobi3d_kernel_optiiiiPfS__param_5];
	ld.param.u32 	%r75, [_Z19jacobi3d_kernel_optiiiiPfS__param_1];
	add.s32 	%r7, %r75, -5;
	add.s64 	%rd4, %rd14, -4;
	add.s64 	%rd5, %rd14, 4;
	mul.wide.s32 	%rd23, %r35, 4;
	add.s64 	%rd6, %rd14, %rd23;
	shl.b32 	%r55, %r1, 7;
	mov.u32 	%r56, _ZZ19jacobi3d_kernel_optiiiiPfS_E4ds_a;
	add.s32 	%r57, %r56, %r55;
	shl.b32 	%r58, %r4, 2;
	add.s32 	%r8, %r57, %r58;
	add.s32 	%r59, %r1, -1;
	setp.lt.u32 	%p11, %r59, 14;
	add.s32 	%r60, %r4, -1;
	setp.lt.u32 	%p12, %r60, 30;
	and.pred  	%p2, %p11, %p12;
	mul.f32 	%f6, %f28, 0f41100000;
	cvta.to.global.u64 	%rd24, %rd53;
	mul.wide.s32 	%rd25, %r6, 4;
	add.s64 	%rd7, %rd24, %rd25;
	and.b32  	%r9, %r75, 3;
	setp.lt.u32 	%p13, %r7, 3;
	add.s32 	%r80, %r6, %r5;
	mov.b32 	%r84, 0;
	@%p13 bra 	$L__BB1_23;
	mad.lo.s32 	%r62, %r35, 3, %r40;
	mad.lo.s32 	%r63, %r36, %r62, %r36;
	add.s32 	%r64, %r4, %r63;
	add.s32 	%r78, %r64, %r3;
	shl.b32 	%r65, %r35, 2;
	add.s32 	%r66, %r40, %r65;
	mad.lo.s32 	%r67, %r36, %r66, %r36;
	add.s32 	%r68, %r4, %r67;
	add.s32 	%r77, %r68, %r3;
	mov.b32 	%r79, 0;
	not.pred 	%p17, %p2;
$L__BB1_5:
	add.s32 	%r69, %r77, 1;
	mul.wide.s32 	%rd27, %r69, 4;
	add.s64 	%rd26, %rd11, %rd27;
	// begin inline asm
	ld.global.nc.f32 %f41, [%rd26];
	// end inline asm
	setp.ge.s32 	%p14, %r79, %r7;
	or.pred  	%p16, %p9, %p14;
	mov.f32 	%f154, %f153;
	@%p16 bra 	$L__BB1_7;
	// begin inline asm
	ld.global.nc.f32 %f42, [%rd4];
	// end inline asm
	add.f32 	%f46, %f42, %f42;
	fma.rn.f32 	%f47, %f153, 0f40A00000, %f46;
	// begin inline asm
	ld.global.nc.f32 %f43, [%rd5];
	// end inline asm
	fma.rn.f32 	%f48, %f43, 0fC1000000, %f47;
	// begin inline asm
	ld.global.nc.f32 %f44, [%rd3];
	// end inline asm
	fma.rn.f32 	%f49, %f44, 0fC0400000, %f48;
	// begin inline asm
	ld.global.nc.f32 %f45, [%rd6];
	// end inline asm
	fma.rn.f32 	%f50, %f45, 0f40C00000, %f49;
	fma.rn.f32 	%f51, %f152, 0fC1100000, %f50;
	fma.rn.f32 	%f154, %f41, 0f40800000, %f51;
$L__BB1_7:
	bar.sync 	0;
	st.shared.f32 	[%r8], %f151;
	bar.sync 	0;
	@%p17 bra 	$L__BB1_9;
	ld.shared.f32 	%f52, [%r8+-4];
	add.f32 	%f53, %f52, %f52;
	fma.rn.f32 	%f54, %f151, 0f40A00000, %f53;
	ld.shared.f32 	%f55, [%r8+4];
	fma.rn.f32 	%f56, %f55, 0fC1000000, %f54;
	ld.shared.f32 	%f57, [%r8+-128];
	fma.rn.f32 	%f58, %f57, 0fC0400000, %f56;
	ld.shared.f32 	%f59, [%r8+128];
	fma.rn.f32 	%f60, %f59, 0f40C00000, %f58;
	sub.f32 	%f61, %f60, %f6;
	fma.rn.f32 	%f62, %f154, 0f40800000, %f61;
	st.global.f32 	[%rd7], %f62;
$L__BB1_9:
	add.s64 	%rd32, %rd26, %rd1;
	// begin inline asm
	ld.global.nc.f32 %f63, [%rd32];
	// end inline asm
	add.s32 	%r16, %r79, 1;
	setp.ge.s32 	%p18, %r16, %r7;
	or.pred  	%p20, %p9, %p18;
	mov.f32 	%f155, %f41;
	@%p20 bra 	$L__BB1_11;
	// begin inline asm
	ld.global.nc.f32 %f64, [%rd4];
	// end inline asm
	add.f32 	%f68, %f64, %f64;
	fma.rn.f32 	%f69, %f41, 0f40A00000, %f68;
	// begin inline asm
	ld.global.nc.f32 %f65, [%rd5];
	// end inline asm
	fma.rn.f32 	%f70, %f65, 0fC1000000, %f69;
	// begin inline asm
	ld.global.nc.f32 %f66, [%rd3];
	// end inline asm
	fma.rn.f32 	%f71, %f66, 0fC0400000, %f70;
	// begin inline asm
	ld.global.nc.f32 %f67, [%rd6];
	// end inline asm
	fma.rn.f32 	%f72, %f67, 0f40C00000, %f71;
	fma.rn.f32 	%f73, %f153, 0fC1100000, %f72;
	fma.rn.f32 	%f155, %f63, 0f40800000, %f73;
$L__BB1_11:
	bar.sync 	0;
	st.shared.f32 	[%r8], %f151;
	bar.sync 	0;
	@%p17 bra 	$L__BB1_13;
	ld.shared.f32 	%f74, [%r8+-4];
	add.f32 	%f75, %f74, %f74;
	fma.rn.f32 	%f76, %f151, 0f40A00000, %f75;
	ld.shared.f32 	%f77, [%r8+4];
	fma.rn.f32 	%f78, %f77, 0fC1000000, %f76;
	ld.shared.f32 	%f79, [%r8+-128];
	fma.rn.f32 	%f80, %f79, 0fC0400000, %f78;
	ld.shared.f32 	%f81, [%r8+128];
	fma.rn.f32 	%f82, %f81, 0f40C00000, %f80;
	sub.f32 	%f83, %f82, %f6;
	fma.rn.f32 	%f84, %f155, 0f40800000, %f83;
	st.global.f32 	[%rd7], %f84;
$L__BB1_13:
	add.s64 	%rd37, %rd32, %rd1;
	// begin inline asm
	ld.global.nc.f32 %f152, [%rd37];
	// end inline asm
	add.s32 	%r17, %r16, 1;
	setp.ge.s32 	%p22, %r17, %r7;
	or.pred  	%p24, %p9, %p22;
	mov.f32 	%f156, %f63;
	@%p24 bra 	$L__BB1_15;
	// begin inline asm
	ld.global.nc.f32 %f86, [%rd4];
	// end inline asm
	add.f32 	%f90, %f86, %f86;
	fma.rn.f32 	%f91, %f63, 0f40A00000, %f90;
	// begin inline asm
	ld.global.nc.f32 %f87, [%rd5];
	// end inline asm
	fma.rn.f32 	%f92, %f87, 0fC1000000, %f91;
	// begin inline asm
	ld.global.nc.f32 %f88, [%rd3];
	// end inline asm
	fma.rn.f32 	%f93, %f88, 0fC0400000, %f92;
	// begin inline asm
	ld.global.nc.f32 %f89, [%rd6];
	// end inline asm
	fma.rn.f32 	%f94, %f89, 0f40C00000, %f93;
	fma.rn.f32 	%f95, %f41, 0fC1100000, %f94;
	fma.rn.f32 	%f156, %f152, 0f40800000, %f95;
$L__BB1_15:
	bar.sync 	0;
	st.shared.f32 	[%r8], %f151;
	bar.sync 	0;
	@%p17 bra 	$L__BB1_17;
	ld.shared.f32 	%f96, [%r8+-4];
	add.f32 	%f97, %f96, %f96;
	fma.rn.f32 	%f98, %f151, 0f40A00000, %f97;
	ld.shared.f32 	%f99, [%r8+4];
	fma.rn.f32 	%f100, %f99, 0fC1000000, %f98;
	ld.shared.f32 	%f101, [%r8+-128];
	fma.rn.f32 	%f102, %f101, 0fC0400000, %f100;
	ld.shared.f32 	%f103, [%r8+128];
	fma.rn.f32 	%f104, %f103, 0f40C00000, %f102;
	sub.f32 	%f105, %f104, %f6;
	fma.rn.f32 	%f106, %f156, 0f40800000, %f105;
	st.global.f32 	[%rd7], %f106;
$L__BB1_17:
	add.s64 	%rd42, %rd37, %rd1;
	// begin inline asm
	ld.global.nc.f32 %f153, [%rd42];
	// end inline asm
	add.s32 	%r70, %r17, 1;
	setp.ge.s32 	%p26, %r70, %r7;
	or.pred  	%p28, %p9, %p26;
	mov.f32 	%f157, %f152;
	@%p28 bra 	$L__BB1_19;
	// begin inline asm
	ld.global.nc.f32 %f108, [%rd4];
	// end inline asm
	add.f32 	%f112, %f108, %f108;
	fma.rn.f32 	%f113, %f152, 0f40A00000, %f112;
	// begin inline asm
	ld.global.nc.f32 %f109, [%rd5];
	// end inline asm
	fma.rn.f32 	%f114, %f109, 0fC1000000, %f113;
	// begin inline asm
	ld.global.nc.f32 %f110, [%rd3];
	// end inline asm
	fma.rn.f32 	%f115, %f110, 0fC0400000, %f114;
	// begin inline asm
	ld.global.nc.f32 %f111, [%rd6];
	// end inline asm
	fma.rn.f32 	%f116, %f111, 0f40C00000, %f115;
	fma.rn.f32 	%f117, %f63, 0fC1100000, %f116;
	fma.rn.f32 	%f157, %f153, 0f40800000, %f117;
$L__BB1_19:
	bar.sync 	0;
	st.shared.f32 	[%r8], %f151;
	bar.sync 	0;
	@%p17 bra 	$L__BB1_21;
	ld.shared.f32 	%f118, [%r8+-4];
	add.f32 	%f119, %f118, %f118;
	fma.rn.f32 	%f120, %f151, 0f40A00000, %f119;
	ld.shared.f32 	%f121, [%r8+4];
	fma.rn.f32 	%f122, %f121, 0fC1000000, %f120;
	ld.shared.f32 	%f123, [%r8+-128];
	fma.rn.f32 	%f124, %f123, 0fC0400000, %f122;
	ld.shared.f32 	%f125, [%r8+128];
	fma.rn.f32 	%f126, %f125, 0f40C00000, %f124;
	sub.f32 	%f127, %f126, %f6;
	fma.rn.f32 	%f128, %f157, 0f40800000, %f127;
	st.global.f32 	[%rd7], %f128;
$L__BB1_21:
	ld.param.u32 	%r76, [_Z19jacobi3d_kernel_optiiiiPfS__param_1];
	add.s32 	%r84, %r79, 4;
	shl.b32 	%r71, %r5, 2;
	add.s32 	%r78, %r78, %r71;
	add.s32 	%r77, %r77, %r71;
	and.b32  	%r72, %r76, 2147483644;
	add.s32 	%r73, %r72, -8;
	setp.ne.s32 	%p30, %r79, %r73;
	mov.u32 	%r79, %r84;
	@%p30 bra 	$L__BB1_5;
	add.s32 	%r80, %r78, 1;
$L__BB1_23:
	setp.eq.s32 	%p31, %r9, 0;
	@%p31 bra 	$L__BB1_30;
	add.s32 	%r83, %r80, %r5;
	neg.s32 	%r82, %r9;
	not.pred 	%p35, %p2;
$L__BB1_25:
	.pragma "nounroll";
	mov.f32 	%f24, %f153;
	mul.wide.s32 	%rd48, %r83, 4;
	add.s64 	%rd47, %rd11, %rd48;
	// begin inline asm
	ld.global.nc.f32 %f153, [%rd47];
	// end inline asm
	setp.ge.s32 	%p32, %r84, %r7;
	or.pred  	%p34, %p9, %p32;
	mov.f32 	%f162, %f24;
	@%p34 bra 	$L__BB1_27;
	// begin inline asm
	ld.global.nc.f32 %f130, [%rd4];
	// end inline asm
	add.f32 	%f134, %f130, %f130;
	fma.rn.f32 	%f135, %f24, 0f40A00000, %f134;
	// begin inline asm
	ld.global.nc.f32 %f131, [%rd5];
	// end inline asm
	fma.rn.f32 	%f136, %f131, 0fC1000000, %f135;
	// begin inline asm
	ld.global.nc.f32 %f132, [%rd3];
	// end inline asm
	fma.rn.f32 	%f137, %f132, 0fC0400000, %f136;
	// begin inline asm
	ld.global.nc.f32 %f133, [%rd6];
	// end inline asm
	fma.rn.f32 	%f138, %f133, 0f40C00000, %f137;
	fma.rn.f32 	%f139, %f152, 0fC1100000, %f138;
	fma.rn.f32 	%f162, %f153, 0f40800000, %f139;
$L__BB1_27:
	bar.sync 	0;
	st.shared.f32 	[%r8], %f151;
	bar.sync 	0;
	@%p35 bra 	$L__BB1_29;
	ld.shared.f32 	%f140, [%r8+-4];
	add.f32 	%f141, %f140, %f140;
	fma.rn.f32 	%f142, %f151, 0f40A00000, %f141;
	ld.shared.f32 	%f143, [%r8+4];
	fma.rn.f32 	%f144, %f143, 0fC1000000, %f142;
	ld.shared.f32 	%f145, [%r8+-128];
	fma.rn.f32 	%f146, %f145, 0fC0400000, %f144;
	ld.shared.f32 	%f147, [%r8+128];
	fma.rn.f32 	%f148, %f147, 0f40C00000, %f146;
	sub.f32 	%f149, %f148, %f6;
	fma.rn.f32 	%f150, %f162, 0f40800000, %f149;
	st.global.f32 	[%rd7], %f150;
$L__BB1_29:
	add.s32 	%r84, %r84, 1;
	add.s32 	%r83, %r83, %r5;
	add.s32 	%r82, %r82, 1;
	setp.ne.s32 	%p36, %r82, 0;
	mov.f32 	%f152, %f24;
	@%p36 bra 	$L__BB1_25;
$L__BB1_30:
	ret;

}


// ===== COMPILED SASS (sm_100) =====

	.target	sm_100

	.elftype	@"ET_EXEC"


//--------------------- .note.nv.tkinfo           --------------------------
	.section	.note.nv.tkinfo,"",@"SHT_NOTE"
	.sectionflags	@"SHF_NOTE_NV_TKINFO"
	.tkinfo
        /*0018*/ 	.word	0x00000002
        /*0030*/ 	.string	""
        /*0030*/ 	.string	"ptxas"
        /*0030*/ 	.string	"Cuda compilation tools, release 13.0, V13.0.88"
        /*0030*/ 	.string	"Build cuda_13.0.r13.0/compiler.36424714_0"
        /*0030*/ 	.string	"-arch sm_100 -m 64 "



//--------------------- .note.nv.cuinfo           --------------------------
	.section	.note.nv.cuinfo,"",@"SHT_NOTE"
	.sectionflags	@"SHF_NOTE_NV_CUINFO"
        /*0018*/ 	.short	0x0002
        /*001a*/ 	.short	0x0064
        /*001c*/ 	.short	0x0082
	.zero		2


//--------------------- .nv.info                  --------------------------
	.section	.nv.info,"",@"SHT_CUDA_INFO"
	.align	4


	//----- nvinfo : EIATTR_REGCOUNT
	.align		4
        /*0000*/ 	.byte	0x04, 0x2f
        /*0002*/ 	.short	(.L_1 - .L_0)
	.align		4
.L_0:
        /*0004*/ 	.word	index@(_Z24jacobi3d_kernel_baselineiiiiPfS_)
        /*0008*/ 	.word	0x00000010


	//----- nvinfo : EIATTR_FRAME_SIZE
	.align		4
.L_1:
        /*000c*/ 	.byte	0x04, 0x11
        /*000e*/ 	.short	(.L_3 - .L_2)
	.align		4
.L_2:
        /*0010*/ 	.word	index@(_Z24jacobi3d_kernel_baselineiiiiPfS_)
        /*0014*/ 	.word	0x00000000


	//----- nvinfo : EIATTR_REGCOUNT
	.align		4
.L_3:
        /*0018*/ 	.byte	0x04, 0x2f
        /*001a*/ 	.short	(.L_5 - .L_4)
	.align		4
.L_4:
        /*001c*/ 	.word	index@(_Z19jacobi3d_kernel_optiiiiPfS_)
        /*0020*/ 	.word	0x00000020


	//----- nvinfo : EIATTR_FRAME_SIZE
	.align		4
.L_5:
        /*0024*/ 	.byte	0x04, 0x11
        /*0026*/ 	.short	(.L_7 - .L_6)
	.align		4
.L_6:
        /*0028*/ 	.word	index@(_Z19jacobi3d_kernel_optiiiiPfS_)
        /*002c*/ 	.word	0x00000000


	//----- nvinfo : EIATTR_MIN_STACK_SIZE
	.align		4
.L_7:
        /*0030*/ 	.byte	0x04, 0x12
        /*0032*/ 	.short	(.L_9 - .L_8)
	.align		4
.L_8:
        /*0034*/ 	.word	index@(_Z19jacobi3d_kernel_optiiiiPfS_)
        /*0038*/ 	.word	0x00000000


	//----- nvinfo : EIATTR_MIN_STACK_SIZE
	.align		4
.L_9:
        /*003c*/ 	.byte	0x04, 0x12
        /*003e*/ 	.short	(.L_11 - .L_10)
	.align		4
.L_10:
        /*0040*/ 	.word	index@(_Z24jacobi3d_kernel_baselineiiiiPfS_)
        /*0044*/ 	.word	0x00000000
.L_11:


//--------------------- .nv.compat                --------------------------
	.section	.nv.compat,"",@"SHT_CUDA_COMPAT_INFO"
	.align	4
        /*0000*/ 	.byte	0x02, 0x09, 0x00, 0x00, 0x02, 0x02, 0x01, 0x00, 0x02, 0x05, 0x05, 0x00, 0x03, 0x07, 0x01, 0x01
        /*0010*/ 	.byte	0x02, 0x03, 0x00, 0x00, 0x02, 0x06, 0x01, 0x00, 0x04, 0x0b, 0x08, 0x00, 0x09, 0x00, 0x00, 0x00
        /*0020*/ 	.byte	0x00, 0x00, 0x00, 0x00


//--------------------- .nv.info._Z19jacobi3d_kernel_optiiiiPfS_ --------------------------
	.section	.nv.info._Z19jacobi3d_kernel_optiiiiPfS_,"",@"SHT_CUDA_INFO"
	.sectionflags	@""
	.align	4


	//----- nvinfo : EIATTR_CUDA_API_VERSION
	.align		4
        /*0000*/ 	.byte	0x04, 0x37
        /*0002*/ 	.short	(.L_13 - .L_12)
.L_12:
        /*0004*/ 	.word	0x00000082


	//----- nvinfo : EIATTR_KPARAM_INFO
	.align		4
.L_13:
        /*0008*/ 	.byte	0x04, 0x17
        /*000a*/ 	.short	(.L_15 - .L_14)
.L_14:
        /*000c*/ 	.word	0x00000000
        /*0010*/ 	.short	0x0005
        /*0012*/ 	.short	0x0018
        /*0014*/ 	.byte	0x00, 0xf5, 0x21, 0x00


	//----- nvinfo : EIATTR_KPARAM_INFO
	.align		4
.L_15:
        /*0018*/ 	.byte	0x04, 0x17
        /*001a*/ 	.short	(.L_17 - .L_16)
.L_16:
        /*001c*/ 	.word	0x00000000
        /*0020*/ 	.short	0x0004
        /*0022*/ 	.short	0x0010
        /*0024*/ 	.byte	0x00, 0xf5, 0x21, 0x00


	//----- nvinfo : EIATTR_KPARAM_INFO
	.align		4
.L_17:
        /*0028*/ 	.byte	0x04, 0x17
        /*002a*/ 	.short	(.L_19 - .L_18)
.L_18:
        /*002c*/ 	.word	0x00000000
        /*0030*/ 	.short	0x0003
        /*0032*/ 	.short	0x000c
        /*0034*/ 	.byte	0x00, 0xf0, 0x11, 0x00


	//----- nvinfo : EIATTR_KPARAM_INFO
	.align		4
.L_19:
        /*0038*/ 	.byte	0x04, 0x17
        /*003a*/ 	.short	(.L_21 - .L_20)
.L_20:
        /*003c*/ 	.word	0x00000000
        /*0040*/ 	.short	0x0002
        /*0042*/ 	.short	0x0008
        /*0044*/ 	.byte	0x00, 0xf0, 0x11, 0x00


	//----- nvinfo : EIATTR_KPARAM_INFO
	.align		4
.L_21:
        /*0048*/ 	.byte	0x04, 0x17
        /*004a*/ 	.short	(.L_23 - .L_22)
.L_22:
        /*004c*/ 	.word	0x00000000
        /*0050*/ 	.short	0x0001
        /*0052*/ 	.short	0x0004
        /*0054*/ 	.byte	0x00, 0xf0, 0x11, 0x00


	//----- nvinfo : EIATTR_KPARAM_INFO
	.align		4
.L_23:
        /*0058*/ 	.byte	0x04, 0x17
        /*005a*/ 	.short	(.L_25 - .L_24)
.L_24:
        /*005c*/ 	.word	0x00000000
        /*0060*/ 	.short	0x0000
        /*0062*/ 	.short	0x0000
        /*0064*/ 	.byte	0x00, 0xf0, 0x11, 0x00


	//----- nvinfo : EIATTR_SPARSE_MMA_MASK
	.align		4
.L_25:
        /*0068*/ 	.byte	0x03, 0x50
        /*006a*/ 	.short	0x0000


	//----- nvinfo : EIATTR_MAXREG_COUNT
	.align		4
        /*006c*/ 	.byte	0x03, 0x1b
        /*006e*/ 	.short	0x00ff


	//----- nvinfo : EIATTR_NUM_BARRIERS
	.align		4
        /*0070*/ 	.byte	0x02, 0x4c
        /*0072*/ 	.byte	0x01
	.zero		1


	//----- nvinfo : EIATTR_MERCURY_ISA_VERSION
	.align		4
        /*0074*/ 	.byte	0x03, 0x5f
        /*0076*/ 	.short	0x0101


	//----- nvinfo : EIATTR_VRC_CTA_INIT_COUNT
	.align		4
        /*0078*/ 	.byte	0x02, 0x4a
	.zero		1
	.zero		1


	//----- nvinfo : EIATTR_EXIT_INSTR_OFFSETS
	.align		4
        /*007c*/ 	.byte	0x04, 0x1c
        /*007e*/ 	.short	(.L_27 - .L_26)


	//   ....[0]....
.L_26:
        /*0080*/ 	.word	0x00000290


	//   ....[1]....
        /*0084*/ 	.word	0x00000d10


	//   ....[2]....
        /*0088*/ 	.word	0x00000fa0


	//----- nvinfo : EIATTR_CBANK_PARAM_SIZE
	.align		4
.L_27:
        /*008c*/ 	.byte	0x03, 0x19
        /*008e*/ 	.short	0x0020


	//----- nvinfo : EIATTR_PARAM_CBANK
	.align		4
        /*0090*/ 	.byte	0x04, 0x0a
        /*0092*/ 	.short	(.L_29 - .L_28)
	.align		4
.L_28:
        /*0094*/ 	.word	index@(.nv.constant0._Z19jacobi3d_kernel_optiiiiPfS_)
        /*0098*/ 	.short	0x0380
        /*009a*/ 	.short	0x0020


	//----- nvinfo : EIATTR_SW_WAR
	.align		4
.L_29:
        /*009c*/ 	.byte	0x04, 0x36
        /*009e*/ 	.short	(.L_31 - .L_30)
.L_30:
        /*00a0*/ 	.word	0x00000008
.L_31:


//--------------------- .nv.info._Z24jacobi3d_kernel_baselineiiiiPfS_ --------------------------
	.section	.nv.info._Z24jacobi3d_kernel_baselineiiiiPfS_,"",@"SHT_CUDA_INFO"
	.sectionflags	@""
	.align	4


	//----- nvinfo : EIATTR_CUDA_API_VERSION
	.align		4
        /*0000*/ 	.byte	0x04, 0x37
        /*0002*/ 	.short	(.L_33 - .L_32)
.L_32:
        /*0004*/ 	.word	0x00000082


	//----- nvinfo : EIATTR_KPARAM_INFO
	.align		4
.L_33:
        /*0008*/ 	.byte	0x04, 0x17
        /*000a*/ 	.short	(.L_35 - .L_34)
.L_34:
        /*000c*/ 	.word	0x00000000
        /*0010*/ 	.short	0x0005
        /*0012*/ 	.short	0x0018
        /*0014*/ 	.byte	0x00, 0xf5, 0x21, 0x00


	//----- nvinfo : EIATTR_KPARAM_INFO
	.align		4
.L_35:
        /*0018*/ 	.byte	0x04, 0x17
        /*001a*/ 	.short	(.L_37 - .L_36)
.L_36:
        /*001c*/ 	.word	0x00000000
        /*0020*/ 	.short	0x0004
        /*0022*/ 	.short	0x0010
        /*0024*/ 	.byte	0x00, 0xf5, 0x21, 0x00


	//----- nvinfo : EIATTR_KPARAM_INFO
	.align		4
.L_37:
        /*0028*/ 	.byte	0x04, 0x17
        /*002a*/ 	.short	(.L_39 - .L_38)
.L_38:
        /*002c*/ 	.word	0x00000000
        /*0030*/ 	.short	0x0003
        /*0032*/ 	.short	0x000c
        /*0034*/ 	.byte	0x00, 0xf0, 0x11, 0x00


	//----- nvinfo : EIATTR_KPARAM_INFO
	.align		4
.L_39:
        /*0038*/ 	.byte	0x04, 0x17
        /*003a*/ 	.short	(.L_41 - .L_40)
.L_40:
        /*003c*/ 	.word	0x00000000
        /*0040*/ 	.short	0x0002
        /*0042*/ 	.short	0x0008
        /*0044*/ 	.byte	0x00, 0xf0, 0x11, 0x00


	//----- nvinfo : EIATTR_KPARAM_INFO
	.align		4
.L_41:
        /*0048*/ 	.byte	0x04, 0x17
        /*004a*/ 	.short	(.L_43 - .L_42)
.L_42:
        /*004c*/ 	.word	0x00000000
        /*0050*/ 	.short	0x0001
        /*0052*/ 	.short	0x0004
        /*0054*/ 	.byte	0x00, 0xf0, 0x11, 0x00


	//----- nvinfo : EIATTR_KPARAM_INFO
	.align		4
.L_43:
        /*0058*/ 	.byte	0x04, 0x17
        /*005a*/ 	.short	(.L_45 - .L_44)
.L_44:
        /*005c*/ 	.word	0x00000000
        /*0060*/ 	.short	0x0000
        /*0062*/ 	.short	0x0000
        /*0064*/ 	.byte	0x00, 0xf0, 0x11, 0x00


	//----- nvinfo : EIATTR_SPARSE_MMA_MASK
	.align		4
.L_45:
        /*0068*/ 	.byte	0x03, 0x50
        /*006a*/ 	.short	0x0000


	//----- nvinfo : EIATTR_MAXREG_COUNT
	.align		4
        /*006c*/ 	.byte	0x03, 0x1b
        /*006e*/ 	.short	0x00ff


	//----- nvinfo : EIATTR_MERCURY_ISA_VERSION
	.align		4
        /*0070*/ 	.byte	0x03, 0x5f
        /*0072*/ 	.short	0x0101


	//----- nvinfo : EIATTR_VRC_CTA_INIT_COUNT
	.align		4
        /*0074*/ 	.byte	0x02, 0x4a
	.zero		1
	.zero		1


	//----- nvinfo : EIATTR_EXIT_INSTR_OFFSETS
	.align		4
        /*0078*/ 	.byte	0x04, 0x1c
        /*007a*/ 	.short	(.L_47 - .L_46)


	//   ....[0]....
.L_46:
        /*007c*/ 	.word	0x00000320


	//----- nvinfo : EIATTR_CBANK_PARAM_SIZE
	.align		4
.L_47:
        /*0080*/ 	.byte	0x03, 0x19
        /*0082*/ 	.short	0x0020


	//----- nvinfo : EIATTR_PARAM_CBANK
	.align		4
        /*0084*/ 	.byte	0x04, 0x0a
        /*0086*/ 	.short	(.L_49 - .L_48)
	.align		4
.L_48:
        /*0088*/ 	.word	index@(.nv.constant0._Z24jacobi3d_kernel_baselineiiiiPfS_)
        /*008c*/ 	.short	0x0380
        /*008e*/ 	.short	0x0020


	//----- nvinfo : EIATTR_SW_WAR
	.align		4
.L_49:
        /*0090*/ 	.byte	0x04, 0x36
        /*0092*/ 	.short	(.L_51 - .L_50)
.L_50:
        /*0094*/ 	.word	0x00000008
.L_51:


//--------------------- .nv.callgraph             --------------------------
	.section	.nv.callgraph,"",@"SHT_CUDA_CALLGRAPH"
	.align	4
	.sectionentsize	8
	.align		4
        /*0000*/ 	.word	0x00000000
	.align		4
        /*0004*/ 	.word	0xffffffff
	.align		4
        /*0008*/ 	.word	0x00000000
	.align		4
        /*000c*/ 	.word	0xfffffffe
	.align		4
        /*0010*/ 	.word	0x00000000
	.align		4
        /*0014*/ 	.word	0xfffffffd
	.align		4
        /*0018*/ 	.word	0x00000000
	.align		4
        /*001c*/ 	.word	0xfffffffc


//--------------------- .text._Z19jacobi3d_kernel_optiiiiPfS_ --------------------------
	.section	.text._Z19jacobi3d_kernel_optiiiiPfS_,"ax",@progbits
	.align	128
        .global         _Z19jacobi3d_kernel_optiiiiPfS_
        .type           _Z19jacobi3d_kernel_optiiiiPfS_,@function
        .size           _Z19jacobi3d_kernel_optiiiiPfS_,(.L_x_5 - _Z19jacobi3d_kernel_optiiiiPfS_)
        .other          _Z19jacobi3d_kernel_optiiiiPfS_,@"STO_CUDA_ENTRY STV_DEFAULT"
_Z19jacobi3d_kernel_optiiiiPfS_:
.text._Z19jacobi3d_kernel_optiiiiPfS_:
[----:B------:R-:W-:Y:S08]  /*0000*/  LDC R1, c[0x0][0x37c] ;  /* 0x0000df00ff017b82 */ /* 0x000ff00000000800 */
[----:B------:R-:W0:Y:S01]  /*0010*/  LDC R23, c[0x0][0x364] ;  /* 0x0000d900ff177b82 */ /* 0x000e220000000800 */
[----:B------:R-:W1:Y:S01]  /*0020*/  S2R R22, SR_TID.X ;  /* 0x0000000000167919 */ /* 0x000e620000002100 */
[----:B------:R-:W2:Y:S01]  /*0030*/  LDCU.64 UR6, c[0x0][0x358] ;  /* 0x00006b00ff0677ac */ /* 0x000ea20008000a00 */
[----:B------:R-:W3:Y:S05]  /*0040*/  S2R R0, SR_TID.Y ;  /* 0x0000000000007919 */ /* 0x000eea0000002200 */
[----:B------:R-:W4:Y:S08]  /*0050*/  LDC R21, c[0x0][0x360] ;  /* 0x0000d800ff157b82 */ /* 0x000f300000000800 */
[----:B------:R-:W2:Y:S08]  /*0060*/  S2UR UR5, SR_CTAID.X ;  /* 0x00000000000579c3 */ /* 0x000eb00000002500 */
[----:B------:R-:W3:Y:S01]  /*0070*/  S2UR UR4, SR_CTAID.Y ;  /* 0x00000000000479c3 */ /* 0x000ee20000002600 */
[----:B0-----:R-:W-:-:S07]  /*0080*/  IADD3 R23, PT, PT, R23, -0x2, RZ ;  /* 0xfffffffe17177810 */ /* 0x001fce0007ffe0ff */
[----:B------:R-:W0:Y:S01]  /*0090*/  LDC.64 R14, c[0x0][0x388] ;  /* 0x0000e200ff0e7b82 */ /* 0x000e220000000a00 */
[----:B----4-:R-:W-:-:S07]  /*00a0*/  IADD3 R21, PT, PT, R21, -0x2, RZ ;  /* 0xfffffffe15157810 */ /* 0x010fce0007ffe0ff */
[----:B------:R-:W4:Y:S01]  /*00b0*/  LDC.64 R4, c[0x0][0x390] ;  /* 0x0000e400ff047b82 */ /* 0x000f220000000a00 */
[----:B--2---:R-:W-:-:S05]  /*00c0*/  IMAD R21, R21, UR5, RZ ;  /* 0x0000000515157c24 */ /* 0x004fca000f8e02ff */
[----:B-1----:R-:W-:Y:S02]  /*00d0*/  IADD3 R6, PT, PT, R22, 0x1, R21 ;  /* 0x0000000116067810 */ /* 0x002fe40007ffe015 */
[----:B------:R-:W1:Y:S01]  /*00e0*/  LDC R18, c[0x0][0x384] ;  /* 0x0000e100ff127b82 */ /* 0x000e620000000800 */
[----:B---3--:R-:W-:Y:S01]  /*00f0*/  IMAD R23, R23, UR4, R0 ;  /* 0x0000000417177c24 */ /* 0x008fe2000f8e0200 */
[----:B------:R-:W-:-:S04]  /*0100*/  ISETP.GT.AND P0, PT, R6, 0x1, PT ;  /* 0x000000010600780c */ /* 0x000fc80003f04270 */
[----:B------:R-:W-:Y:S02]  /*0110*/  IADD3 R2, PT, PT, R23, 0x1, RZ ;  /* 0x0000000117027810 */ /* 0x000fe40007ffe0ff */
[----:B0-----:R-:W-:Y:S01]  /*0120*/  IADD3 R7, PT, PT, R14, -0x2, RZ ;  /* 0xfffffffe0e077810 */ /* 0x001fe20007ffe0ff */
[----:B------:R-:W-:Y:S01]  /*0130*/  IMAD R13, R15, R14, RZ ;  /* 0x0000000e0f0d7224 */ /* 0x000fe200078e02ff */
[C---:B------:R-:W-:Y:S01]  /*0140*/  ISETP.GT.AND P0, PT, R23.reuse, RZ, P0 ;  /* 0x000000ff1700720c */ /* 0x040fe20000704270 */
[----:B------:R-:W-:-:S03]  /*0150*/  IMAD R3, R23, R15, R15 ;  /* 0x0000000f17037224 */ /* 0x000fc600078e020f */
[----:B------:R-:W-:Y:S02]  /*0160*/  ISETP.LT.AND P0, PT, R2, R7, P0 ;  /* 0x000000070200720c */ /* 0x000fe40000701270 */
[----:B------:R-:W-:Y:S02]  /*0170*/  IADD3 R7, PT, PT, R15, -0x2, RZ ;  /* 0xfffffffe0f077810 */ /* 0x000fe40007ffe0ff */
[----:B------:R-:W-:Y:S02]  /*0180*/  IADD3 R9, PT, PT, R13, R3, R6 ;  /* 0x000000030d097210 */ /* 0x000fe40007ffe006 */
[----:B------:R-:W-:-:S03]  /*0190*/  ISETP.LT.AND P0, PT, R6, R7, P0 ;  /* 0x000000070600720c */ /* 0x000fc60000701270 */
[----:B----4-:R-:W-:Y:S01]  /*01a0*/  IMAD.WIDE R6, R9, 0x4, R4 ;  /* 0x0000000409067825 */ /* 0x010fe200078e0204 */
[----:B------:R-:W-:Y:S02]  /*01b0*/  IADD3 R9, PT, PT, R13, R9, RZ ;  /* 0x000000090d097210 */ /* 0x000fe40007ffe0ff */
[----:B-1----:R-:W-:Y:S02]  /*01c0*/  ISETP.GE.AND P1, PT, R18, 0x5, PT ;  /* 0x000000051200780c */ /* 0x002fe40003f26270 */
[----:B------:R-:W-:Y:S01]  /*01d0*/  IADD3 R11, PT, PT, R9, -R14, RZ ;  /* 0x8000000e090b7210 */ /* 0x000fe20007ffe0ff */
[----:B------:R-:W-:Y:S01]  /*01e0*/  IMAD.WIDE R2, R13, 0x4, R6 ;  /* 0x000000040d027825 */ /* 0x000fe200078e0206 */
[----:B------:R0:W5:Y:S03]  /*01f0*/  LDG.E.CONSTANT R12, desc[UR6][R6.64] ;  /* 0x00000006060c7981 */ /* 0x000166000c1e9900 */
[----:B------:R-:W-:Y:S01]  /*0200*/  IMAD.WIDE R4, R11, 0x4, R4 ;  /* 0x000000040b047825 */ /* 0x000fe200078e0204 */
[----:B------:R0:W5:Y:S03]  /*0210*/  @P0 LDG.E.CONSTANT R20, desc[UR6][R2.64+-0x4] ;  /* 0xfffffc0602140981 */ /* 0x000166000c1e9900 */
[--C-:B------:R-:W-:Y:S01]  /*0220*/  @P0 IMAD.WIDE R24, R14, 0x4, R2.reuse ;  /* 0x000000040e180825 */ /* 0x100fe200078e0202 */
[----:B------:R0:W5:Y:S03]  /*0230*/  LDG.E.CONSTANT R16, desc[UR6][R2.64] ;  /* 0x0000000602107981 */ /* 0x000166000c1e9900 */
[----:B------:R-:W-:Y:S01]  /*0240*/  IMAD.WIDE R10, R13, 0x4, R2 ;  /* 0x000000040d0a7825 */ /* 0x000fe200078e0202 */
[----:B------:R0:W5:Y:S04]  /*0250*/  @P0 LDG.E.CONSTANT R19, desc[UR6][R2.64+0x4] ;  /* 0x0000040602130981 */ /* 0x000168000c1e9900 */
[----:B------:R0:W5:Y:S04]  /*0260*/  @P0 LDG.E.CONSTANT R8, desc[UR6][R4.64] ;  /* 0x0000000604080981 */ /* 0x000168000c1e9900 */
[----:B------:R0:W5:Y:S04]  /*0270*/  @P0 LDG.E.CONSTANT R24, desc[UR6][R24.64] ;  /* 0x0000000618180981 */ /* 0x000168000c1e9900 */
[----:B------:R0:W5:Y:S01]  /*0280*/  LDG.E.CONSTANT R17, desc[UR6][R10.64] ;  /* 0x000000060a117981 */ /* 0x000162000c1e9900 */
[----:B------:R-:W-:Y:S05]  /*0290*/  @!P1 EXIT ;  /* 0x000000000000994d */ /* 0x000fea0003800000 */
[----:B0----5:R-:W-:Y:S01]  /*02a0*/  @P0 FADD R7, R20, R20 ;  /* 0x0000001414070221 */ /* 0x021fe20000000000 */
[----:B------:R-:W0:Y:S01]  /*02b0*/  S2UR UR5, SR_CgaCtaId ;  /* 0x00000000000579c3 */ /* 0x000e220000008800 */
[----:B------:R-:W-:Y:S01]  /*02c0*/  UMOV UR4, 0x400 ;  /* 0x0000040000047882 */ /* 0x000fe20000000000 */
[----:B------:R-:W-:Y:S01]  /*02d0*/  MOV R11, R16 ;  /* 0x00000010000b7202 */ /* 0x000fe20000000f00 */
[----:B------:R-:W-:Y:S01]  /*02e0*/  @P0 FFMA R10, R16, 5, R7 ;  /* 0x40a00000100a0823 */ /* 0x000fe20000000007 */
[----:B------:R-:W-:-:S03]  /*02f0*/  IADD3 R20, PT, PT, R13, R9, RZ ;  /* 0x000000090d147210 */ /* 0x000fc60007ffe0ff */
[----:B------:R-:W-:Y:S01]  /*0300*/  @P0 FFMA R19, R19, -8, R10 ;  /* 0xc100000013130823 */ /* 0x000fe2000000000a */
[----:B------:R-:W1:Y:S01]  /*0310*/  LDC.64 R6, c[0x0][0x398] ;  /* 0x0000e600ff067b82 */ /* 0x000e620000000a00 */
[----:B------:R-:W-:Y:S02]  /*0320*/  IADD3 R10, PT, PT, R0, -0x1, RZ ;  /* 0xffffffff000a7810 */ /* 0x000fe40007ffe0ff */
[----:B------:R-:W-:Y:S01]  /*0330*/  @P0 FFMA R19, R8, -3, R19 ;  /* 0xc040000008130823 */ /* 0x000fe20000000013 */
[----:B------:R-:W-:-:S03]  /*0340*/  IADD3 R8, PT, PT, R22, -0x1, RZ ;  /* 0xffffffff16087810 */ /* 0x000fc60007ffe0ff */
[----:B------:R-:W-:Y:S01]  /*0350*/  @P0 FFMA R19, R24, 6, R19 ;  /* 0x40c0000018130823 */ /* 0x000fe20000000013 */
[----:B------:R-:W-:-:S03]  /*0360*/  ISETP.GE.U32.AND P1, PT, R8, 0x1e, PT ;  /* 0x0000001e0800780c */ /* 0x000fc60003f26070 */
[----:B------:R-:W-:Y:S01]  /*0370*/  @P0 FFMA R8, R12, -9, R19 ;  /* 0xc11000000c080823 */ /* 0x000fe20000000013 */
[----:B------:R-:W-:Y:S02]  /*0380*/  IADD3 R19, PT, PT, R18, -0x5, RZ ;  /* 0xfffffffb12137810 */ /* 0x000fe40007ffe0ff */
[----:B------:R-:W-:Y:S01]  /*0390*/  ISETP.LT.U32.AND P1, PT, R10, 0xe, !P1 ;  /* 0x0000000e0a00780c */ /* 0x000fe20004f21070 */
[----:B------:R-:W-:Y:S01]  /*03a0*/  @P0 FFMA R11, R17, 4, R8 ;  /* 0x40800000110b0823 */ /* 0x000fe20000000008 */
[----:B------:R-:W-:Y:S01]  /*03b0*/  ISETP.GE.U32.AND P2, PT, R19, 0x3, PT ;  /* 0x000000031300780c */ /* 0x000fe20003f46070 */
[----:B0-----:R-:W-:Y:S01]  /*03c0*/  ULEA UR4, UR5, UR4, 0x18 ;  /* 0x0000000405047291 */ /* 0x001fe2000f8ec0ff */
[----:B------:R-:W-:-:S05]  /*03d0*/  LOP3.LUT R10, R18, 0x3, RZ, 0xc0, !PT ;  /* 0x00000003120a7812 */ /* 0x000fca00078ec0ff */
[----:B------:R-:W-:Y:S01]  /*03e0*/  LEA R25, R0, UR4, 0x7 ;  /* 0x0000000400197c11 */ /* 0x000fe2000f8e38ff */
[----:B------:R-:W-:Y:S01]  /*03f0*/  UMOV UR4, URZ ;  /* 0x000000ff00047c82 */ /* 0x000fe20008000000 */
[----:B-1----:R-:W-:Y:S02]  /*0400*/  IMAD.WIDE R6, R9, 0x4, R6 ;  /* 0x0000000409067825 */ /* 0x002fe400078e0206 */
[----:B------:R-:W-:Y:S02]  /*0410*/  LEA R0, R22, R25, 0x2 ;  /* 0x0000001916007211 */ /* 0x000fe400078e10ff */
[----:B------:R-:W-:Y:S01]  /*0420*/  IMAD.WIDE R8, R14, 0x4, R2 ;  /* 0x000000040e087825 */ /* 0x000fe200078e0202 */
[----:B------:R-:W-:Y:S06]  /*0430*/  @!P2 BRA `(.L_x_0) ;  /* 0x000000080030a947 */ /* 0x000fec0003800000 */
[C---:B------:R-:W-:Y:S01]  /*0440*/  IMAD R20, R14.reuse, 0x3, R23 ;  /* 0x000000030e147824 */ /* 0x040fe200078e0217 */
[----:B------:R-:W-:Y:S01]  /*0450*/  LEA R14, R14, R23, 0x2 ;  /* 0x000000170e0e7211 */ /* 0x000fe200078e10ff */
[----:B------:R-:W-:Y:S01]  /*0460*/  UMOV UR4, URZ ;  /* 0x000000ff00047c82 */ /* 0x000fe20008000000 */
[----:B------:R-:W-:Y:S01]  /*0470*/  LOP3.LUT R18, R18, 0x7ffffffc, RZ, 0xc0, !PT ;  /* 0x7ffffffc12127812 */ /* 0x000fe200078ec0ff */
[-CC-:B------:R-:W-:Y:S02]  /*0480*/  IMAD R20, R20, R15.reuse, R15.reuse ;  /* 0x0000000f14147224 */ /* 0x180fe400078e020f */
[----:B------:R-:W-:Y:S01]  /*0490*/  IMAD R14, R14, R15, R15 ;  /* 0x0000000f0e0e7224 */ /* 0x000fe200078e020f */
[----:B------:R-:W-:Y:S02]  /*04a0*/  IADD3 R18, PT, PT, R18, -0x8, RZ ;  /* 0xfffffff812127810 */ /* 0x000fe40007ffe0ff */
[CC--:B------:R-:W-:Y:S02]  /*04b0*/  IADD3 R20, PT, PT, R21.reuse, R22.reuse, R20 ;  /* 0x0000001615147210 */ /* 0x0c0fe40007ffe014 */
[----:B------:R-:W-:-:S07]  /*04c0*/  IADD3 R22, PT, PT, R21, R22, R14 ;  /* 0x0000001615167210 */ /* 0x000fce0007ffe00e */
.L_x_1:
[----:B------:R-:W-:Y:S01]  /*04d0*/  BAR.SYNC.DEFER_BLOCKING 0x0 ;  /* 0x0000000000007b1d */ /* 0x000fe20000010000 */
[----:B------:R-:W-:-:S07]  /*04e0*/  ISETP.LE.OR P3, PT, R19, UR4, !P0 ;  /* 0x0000000413007c0c */ /* 0x000fce000c763670 */
[----:B0-----:R-:W0:Y:S06]  /*04f0*/  LDC.64 R14, c[0x0][0x390] ;  /* 0x0000e400ff0e7b82 */ /* 0x001e2c0000000a00 */
[----:B------:R-:W2:Y:S04]  /*0500*/  @!P3 LDG.E.CONSTANT R26, desc[UR6][R2.64+-0x4] ;  /* 0xfffffc06021ab981 */ /* 0x000ea8000c1e9900 */
[----:B------:R-:W3:Y:S04]  /*0510*/  @!P3 LDG.E.CONSTANT R25, desc[UR6][R2.64+0x4] ;  /* 0x000004060219b981 */ /* 0x000ee8000c1e9900 */
[----:B------:R-:W4:Y:S04]  /*0520*/  @!P3 LDG.E.CONSTANT R24, desc[UR6][R4.64] ;  /* 0x000000060418b981 */ /* 0x000f28000c1e9900 */
[----:B------:R-:W5:Y:S01]  /*0530*/  @!P3 LDG.E.CONSTANT R23, desc[UR6][R8.64] ;  /* 0x000000060817b981 */ /* 0x000f62000c1e9900 */
[----:B------:R-:W-:-:S05]  /*0540*/  IADD3 R21, PT, PT, R22, 0x1, RZ ;  /* 0x0000000116157810 */ /* 0x000fca0007ffe0ff */
[----:B0-----:R-:W-:-:S05]  /*0550*/  IMAD.WIDE R14, R21, 0x4, R14 ;  /* 0x00000004150e7825 */ /* 0x001fca00078e020e */
[----:B------:R0:W5:Y:S01]  /*0560*/  LDG.E.CONSTANT R21, desc[UR6][R14.64] ;  /* 0x000000060e157981 */ /* 0x000162000c1e9900 */
[----:B------:R-:W-:-:S03]  /*0570*/  UIADD3 UR5, UPT, UPT, UR4, 0x1, URZ ;  /* 0x0000000104057890 */ /* 0x000fc6000fffe0ff */
[----:B------:R-:W-:Y:S01]  /*0580*/  STS [R0], R11 ;  /* 0x0000000b00007388 */ /* 0x000fe20000000800 */
[----:B------:R-:W-:Y:S02]  /*0590*/  BAR.SYNC.DEFER_BLOCKING 0x0 ;  /* 0x0000000000007b1d */ /* 0x000fe40000010000 */
[----:B------:R-:W-:-:S04]  /*05a0*/  ISETP.LE.OR P2, PT, R19, UR5, !P0 ;  /* 0x0000000513007c0c */ /* 0x000fc8000c743670 */
[----:B------:R-:W1:Y:S04]  /*05b0*/  @P1 LDS R27, [R0+-0x4] ;  /* 0xfffffc00001b1984 */ /* 0x000e680000000800 */
[----:B------:R-:W-:Y:S01]  /*05c0*/  @P1 LDS R28, [R0+0x80] ;  /* 0x00008000001c1984 */ /* 0x000fe20000000800 */
[----:B0-----:R-:W-:-:S04]  /*05d0*/  IMAD.WIDE R14, R13, 0x4, R14 ;  /* 0x000000040d0e7825 */ /* 0x001fc800078e020e */
[----:B--2---:R-:W-:-:S04]  /*05e0*/  @!P3 FADD R26, R26, R26 ;  /* 0x0000001a1a1ab221 */ /* 0x004fc80000000000 */
[----:B------:R-:W-:-:S04]  /*05f0*/  @!P3 FFMA R26, R17, 5, R26 ;  /* 0x40a00000111ab823 */ /* 0x000fc8000000001a */
[----:B---3--:R-:W-:-:S04]  /*0600*/  @!P3 FFMA R25, R25, -8, R26 ;  /* 0xc10000001919b823 */ /* 0x008fc8000000001a */
[----:B----4-:R-:W-:Y:S02]  /*0610*/  @!P3 FFMA R26, R24, -3, R25 ;  /* 0xc0400000181ab823 */ /* 0x010fe40000000019 */
[----:B------:R-:W0:Y:S02]  /*0620*/  @P1 LDS R24, [R0+0x4] ;  /* 0x0000040000181984 */ /* 0x000e240000000800 */
[----:B-----5:R-:W-:Y:S01]  /*0630*/  @!P3 FFMA R23, R23, 6, R26 ;  /* 0x40c000001717b823 */ /* 0x020fe2000000001a */
[----:B-1----:R-:W-:Y:S02]  /*0640*/  @P1 FADD R26, R27, R27 ;  /* 0x0000001b1b1a1221 */ /* 0x002fe40000000000 */
[----:B------:R-:W1:Y:S02]  /*0650*/  @P1 LDS R27, [R0+-0x80] ;  /* 0xffff8000001b1984 */ /* 0x000e640000000800 */
[----:B------:R-:W-:Y:S01]  /*0660*/  @P1 FFMA R25, R11, 5, R26 ;  /* 0x40a000000b191823 */ /* 0x000fe2000000001a */
[----:B------:R-:W-:Y:S01]  /*0670*/  @!P3 FFMA R26, R16, -9, R23 ;  /* 0xc1100000101ab823 */ /* 0x000fe20000000017 */
[----:B------:R-:W-:Y:S01]  /*0680*/  MOV R16, R17 ;  /* 0x0000001100107202 */ /* 0x000fe20000000f00 */
[----:B------:R2:W3:Y:S02]  /*0690*/  LDG.E.CONSTANT R23, desc[UR6][R14.64] ;  /* 0x000000060e177981 */ /* 0x0004e4000c1e9900 */
[----:B------:R-:W-:-:S02]  /*06a0*/  @!P3 FFMA R16, R21, 4, R26 ;  /* 0x408000001510b823 */ /* 0x000fc4000000001a */
[----:B------:R-:W4:Y:S01]  /*06b0*/  @!P2 LDG.E.CONSTANT R26, desc[UR6][R4.64] ;  /* 0x00000006041aa981 */ /* 0x000f22000c1e9900 */
[----:B0-----:R-:W-:-:S03]  /*06c0*/  @P1 FFMA R24, R24, -8, R25 ;  /* 0xc100000018181823 */ /* 0x001fc60000000019 */
[----:B------:R-:W5:Y:S01]  /*06d0*/  @!P2 LDG.E.CONSTANT R25, desc[UR6][R2.64+0x4] ;  /* 0x000004060219a981 */ /* 0x000f62000c1e9900 */
[----:B-1----:R-:W-:-:S03]  /*06e0*/  @P1 FFMA R27, R27, -3, R24 ;  /* 0xc04000001b1b1823 */ /* 0x002fc60000000018 */
[----:B------:R-:W3:Y:S01]  /*06f0*/  @!P2 LDG.E.CONSTANT R24, desc[UR6][R2.64+-0x4] ;  /* 0xfffffc060218a981 */ /* 0x000ee2000c1e9900 */
[----:B------:R-:W-:-:S04]  /*0700*/  @P1 FFMA R27, R28, 6, R27 ;  /* 0x40c000001c1b1823 */ /* 0x000fc8000000001b */
[----:B------:R-:W-:-:S04]  /*0710*/  @P1 FFMA R27, R12, -9, R27 ;  /* 0xc11000000c1b1823 */ /* 0x000fc8000000001b */
[----:B------:R-:W-:Y:S02]  /*0720*/  @P1 FFMA R27, R16, 4, R27 ;  /* 0x40800000101b1823 */ /* 0x000fe4000000001b */
[----:B------:R-:W4:Y:S04]  /*0730*/  @!P2 LDG.E.CONSTANT R16, desc[UR6][R8.64] ;  /* 0x000000060810a981 */ /* 0x000f28000c1e9900 */
[----:B------:R-:W-:Y:S01]  /*0740*/  @P1 STG.E desc[UR6][R6.64], R27 ;  /* 0x0000001b06001986 */ /* 0x000fe2000c101906 */
[----:B------:R-:W-:Y:S06]  /*0750*/  BAR.SYNC.DEFER_BLOCKING 0x0 ;  /* 0x0000000000007b1d */ /* 0x000fec0000010000 */
[----:B------:R-:W-:Y:S01]  /*0760*/  STS [R0], R11 ;  /* 0x0000000b00007388 */ /* 0x000fe20000000800 */
[----:B------:R-:W-:Y:S01]  /*0770*/  UIADD3 UR5, UPT, UPT, UR4, 0x2, URZ ;  /* 0x0000000204057890 */ /* 0x000fe2000fffe0ff */
[----:B------:R-:W-:Y:S05]  /*0780*/  BAR.SYNC.DEFER_BLOCKING 0x0 ;  /* 0x0000000000007b1d */ /* 0x000fea0000010000 */
[----:B------:R-:W-:Y:S01]  /*0790*/  ISETP.LE.OR P3, PT, R19, UR5, !P0 ;  /* 0x0000000513007c0c */ /* 0x000fe2000c763670 */
[----:B--2---:R-:W-:-:S04]  /*07a0*/  IMAD.WIDE R14, R13, 0x4, R14 ;  /* 0x000000040d0e7825 */ /* 0x004fc800078e020e */
[----:B---3--:R-:W-:-:S04]  /*07b0*/  @!P2 FADD R24, R24, R24 ;  /* 0x000000181818a221 */ /* 0x008fc80000000000 */
[----:B------:R-:W-:-:S04]  /*07c0*/  @!P2 FFMA R24, R21, 5, R24 ;  /* 0x40a000001518a823 */ /* 0x000fc80000000018 */
[----:B-----5:R-:W-:Y:S02]  /*07d0*/  @!P2 FFMA R25, R25, -8, R24 ;  /* 0xc10000001919a823 */ /* 0x020fe40000000018 */
[----:B------:R-:W0:Y:S02]  /*07e0*/  @P1 LDS R24, [R0+-0x4] ;  /* 0xfffffc0000181984 */ /* 0x000e240000000800 */
[----:B----4-:R-:W-:Y:S02]  /*07f0*/  @!P2 FFMA R29, R26, -3, R25 ;  /* 0xc04000001a1da823 */ /* 0x010fe40000000019 */
[----:B------:R-:W1:Y:S04]  /*0800*/  @P1 LDS R25, [R0+0x4] ;  /* 0x0000040000191984 */ /* 0x000e680000000800 */
[----:B------:R-:W2:Y:S01]  /*0810*/  @P1 LDS R26, [R0+-0x80] ;  /* 0xffff8000001a1984 */ /* 0x000ea20000000800 */
[----:B------:R-:W-:-:S04]  /*0820*/  @!P2 FFMA R16, R16, 6, R29 ;  /* 0x40c000001010a823 */ /* 0x000fc8000000001d */
[----:B------:R-:W-:Y:S02]  /*0830*/  @!P2 FFMA R16, R17, -9, R16 ;  /* 0xc11000001110a823 */ /* 0x000fe40000000010 */
[----:B------:R-:W3:Y:S01]  /*0840*/  @P1 LDS R17, [R0+0x80] ;  /* 0x0000800000111984 */ /* 0x000ee20000000800 */
[----:B0-----:R-:W-:-:S04]  /*0850*/  @P1 FADD R24, R24, R24 ;  /* 0x0000001818181221 */ /* 0x001fc80000000000 */
[----:B------:R-:W-:-:S04]  /*0860*/  @P1 FFMA R24, R11, 5, R24 ;  /* 0x40a000000b181823 */ /* 0x000fc80000000018 */
[----:B-1----:R-:W-:Y:S02]  /*0870*/  @P1 FFMA R25, R25, -8, R24 ;  /* 0xc100000019191823 */ /* 0x002fe40000000018 */
[----:B------:R-:W4:Y:S02]  /*0880*/  @!P3 LDG.E.CONSTANT R24, desc[UR6][R2.64+-0x4] ;  /* 0xfffffc060218b981 */ /* 0x000f24000c1e9900 */
[----:B--2---:R-:W-:Y:S02]  /*0890*/  @P1 FFMA R26, R26, -3, R25 ;  /* 0xc04000001a1a1823 */ /* 0x004fe40000000019 */
[----:B------:R-:W2:Y:S02]  /*08a0*/  @!P3 LDG.E.CONSTANT R25, desc[UR6][R2.64+0x4] ;  /* 0x000004060219b981 */ /* 0x000ea4000c1e9900 */
[----:B---3--:R-:W-:Y:S02]  /*08b0*/  @P1 FFMA R27, R17, 6, R26 ;  /* 0x40c00000111b1823 */ /* 0x008fe4000000001a */
[----:B------:R-:W3:Y:S01]  /*08c0*/  @!P3 LDG.E.CONSTANT R26, desc[UR6][R4.64] ;  /* 0x00000006041ab981 */ /* 0x000ee2000c1e9900 */
[----:B------:R-:W-:Y:S01]  /*08d0*/  MOV R17, R21 ;  /* 0x0000001500117202 */ /* 0x000fe20000000f00 */
[----:B------:R-:W-:Y:S01]  /*08e0*/  @!P2 FFMA R17, R23, 4, R16 ;  /* 0x408000001711a823 */ /* 0x000fe20000000010 */
[----:B------:R-:W-:-:S04]  /*08f0*/  @P1 FFMA R16, R12, -9, R27 ;  /* 0xc11000000c101823 */ /* 0x000fc8000000001b */
[----:B------:R-:W-:Y:S02]  /*0900*/  @P1 FFMA R27, R17, 4, R16 ;  /* 0x40800000111b1823 */ /* 0x000fe40000000010 */
[----:B------:R-:W5:Y:S04]  /*0910*/  @!P3 LDG.E.CONSTANT R17, desc[UR6][R8.64] ;  /* 0x000000060811b981 */ /* 0x000f68000c1e9900 */
[----:B------:R0:W5:Y:S04]  /*0920*/  LDG.E.CONSTANT R16, desc[UR6][R14.64] ;  /* 0x000000060e107981 */ /* 0x000168000c1e9900 */
[----:B------:R1:W-:Y:S01]  /*0930*/  @P1 STG.E desc[UR6][R6.64], R27 ;  /* 0x0000001b06001986 */ /* 0x0003e2000c101906 */
[----:B------:R-:W-:Y:S06]  /*0940*/  BAR.SYNC.DEFER_BLOCKING 0x0 ;  /* 0x0000000000007b1d */ /* 0x000fec0000010000 */
[----:B------:R-:W-:Y:S02]  /*0950*/  STS [R0], R11 ;  /* 0x0000000b00007388 */ /* 0x000fe40000000800 */
[----:B------:R-:W-:Y:S01]  /*0960*/  BAR.SYNC.DEFER_BLOCKING 0x0 ;  /* 0x0000000000007b1d */ /* 0x000fe20000010000 */
[----:B------:R-:W-:-:S06]  /*0970*/  UIADD3 UR5, UPT, UPT, UR4, 0x3, URZ ;  /* 0x0000000304057890 */ /* 0x000fcc000fffe0ff */
[----:B------:R-:W-:Y:S01]  /*0980*/  ISETP.LE.OR P2, PT, R19, UR5, !P0 ;  /* 0x0000000513007c0c */ /* 0x000fe2000c743670 */
[----:B0-----:R-:W-:Y:S01]  /*0990*/  IMAD.WIDE R14, R13, 0x4, R14 ;  /* 0x000000040d0e7825 */ /* 0x001fe200078e020e */
[----:B------:R-:W-:Y:S03]  /*09a0*/  @P1 LDS R29, [R0+0x80] ;  /* 0x00008000001d1984 */ /* 0x000fe60000000800 */
[----:B----4-:R-:W-:-:S04]  /*09b0*/  @!P3 FADD R24, R24, R24 ;  /* 0x000000181818b221 */ /* 0x010fc80000000000 */
[----:B------:R-:W-:-:S04]  /*09c0*/  @!P3 FFMA R24, R23, 5, R24 ;  /* 0x40a000001718b823 */ /* 0x000fc80000000018 */
[----:B--2---:R-:W-:Y:S02]  /*09d0*/  @!P3 FFMA R25, R25, -8, R24 ;  /* 0xc10000001919b823 */ /* 0x004fe40000000018 */
[----:B------:R-:W0:Y:S02]  /*09e0*/  @P1 LDS R24, [R0+-0x4] ;  /* 0xfffffc0000181984 */ /* 0x000e240000000800 */
[----:B---3--:R-:W-:Y:S02]  /*09f0*/  @!P3 FFMA R26, R26, -3, R25 ;  /* 0xc04000001a1ab823 */ /* 0x008fe40000000019 */
[----:B------:R-:W2:Y:S02]  /*0a00*/  @P1 LDS R25, [R0+0x4] ;  /* 0x0000040000191984 */ /* 0x000ea40000000800 */
[----:B-----5:R-:W-:Y:S02]  /*0a10*/  @!P3 FFMA R28, R17, 6, R26 ;  /* 0x40c00000111cb823 */ /* 0x020fe4000000001a */
[----:B------:R3:W4:Y:S02]  /*0a20*/  LDG.E.CONSTANT R17, desc[UR6][R14.64] ;  /* 0x000000060e117981 */ /* 0x000724000c1e9900 */
[----:B-1----:R-:W-:-:S02]  /*0a30*/  @!P3 FFMA R27, R21, -9, R28 ;  /* 0xc1100000151bb823 */ /* 0x002fc4000000001c */
[----:B------:R-:W5:Y:S04]  /*0a40*/  @!P2 LDG.E.CONSTANT R21, desc[UR6][R2.64+-0x4] ;  /* 0xfffffc060215a981 */ /* 0x000f68000c1e9900 */
[----:B------:R-:W1:Y:S04]  /*0a50*/  @P1 LDS R26, [R0+-0x80] ;  /* 0xffff8000001a1984 */ /* 0x000e680000000800 */
[----:B------:R-:W3:Y:S04]  /*0a60*/  @!P2 LDG.E.CONSTANT R14, desc[UR6][R4.64] ;  /* 0x00000006040ea981 */ /* 0x000ee8000c1e9900 */
[----:B------:R-:W4:Y:S01]  /*0a70*/  @!P2 LDG.E.CONSTANT R15, desc[UR6][R8.64] ;  /* 0x00000006080fa981 */ /* 0x000f22000c1e9900 */
[----:B0-----:R-:W-:Y:S01]  /*0a80*/  @P1 FADD R28, R24, R24 ;  /* 0x00000018181c1221 */ /* 0x001fe20000000000 */
[----:B------:R-:W-:-:S03]  /*0a90*/  MOV R24, R23 ;  /* 0x0000001700187202 */ /* 0x000fc60000000f00 */
[----:B------:R-:W-:Y:S01]  /*0aa0*/  @P1 FFMA R28, R11, 5, R28 ;  /* 0x40a000000b1c1823 */ /* 0x000fe2000000001c */
[----:B------:R-:W-:-:S03]  /*0ab0*/  @!P3 FFMA R24, R16, 4, R27 ;  /* 0x408000001018b823 */ /* 0x000fc6000000001b */
[----:B--2---:R-:W-:Y:S02]  /*0ac0*/  @P1 FFMA R27, R25, -8, R28 ;  /* 0xc1000000191b1823 */ /* 0x004fe4000000001c */
[----:B------:R-:W2:Y:S02]  /*0ad0*/  @!P2 LDG.E.CONSTANT R25, desc[UR6][R2.64+0x4] ;  /* 0x000004060219a981 */ /* 0x000ea4000c1e9900 */
[----:B-1----:R-:W-:-:S04]  /*0ae0*/  @P1 FFMA R26, R26, -3, R27 ;  /* 0xc04000001a1a1823 */ /* 0x002fc8000000001b */
[----:B------:R-:W-:-:S04]  /*0af0*/  @P1 FFMA R29, R29, 6, R26 ;  /* 0x40c000001d1d1823 */ /* 0x000fc8000000001a */
[----:B------:R-:W-:-:S04]  /*0b00*/  @P1 FFMA R29, R12, -9, R29 ;  /* 0xc11000000c1d1823 */ /* 0x000fc8000000001d */
[----:B------:R-:W-:-:S05]  /*0b10*/  @P1 FFMA R29, R24, 4, R29 ;  /* 0x40800000181d1823 */ /* 0x000fca000000001d */
[----:B------:R-:W-:Y:S01]  /*0b20*/  @P1 STG.E desc[UR6][R6.64], R29 ;  /* 0x0000001d06001986 */ /* 0x000fe2000c101906 */
[----:B------:R-:W-:Y:S06]  /*0b30*/  BAR.SYNC.DEFER_BLOCKING 0x0 ;  /* 0x0000000000007b1d */ /* 0x000fec0000010000 */
[----:B------:R-:W-:Y:S02]  /*0b40*/  STS [R0], R11 ;  /* 0x0000000b00007388 */ /* 0x000fe40000000800 */
[----:B------:R-:W-:Y:S06]  /*0b50*/  BAR.SYNC.DEFER_BLOCKING 0x0 ;  /* 0x0000000000007b1d */ /* 0x000fec0000010000 */
[----:B------:R-:W0:Y:S01]  /*0b60*/  @P1 LDS R24, [R0+-0x4] ;  /* 0xfffffc0000181984 */ /* 0x000e220000000800 */
[----:B------:R-:W-:-:S02]  /*0b70*/  LEA R20, R13, R20, 0x2 ;  /* 0x000000140d147211 */ /* 0x000fc400078e10ff */
[----:B------:R-:W-:Y:S01]  /*0b80*/  LEA R22, R13, R22, 0x2 ;  /* 0x000000160d167211 */ /* 0x000fe200078e10ff */
[----:B0-----:R-:W-:-:S04]  /*0b90*/  @P1 FADD R24, R24, R24 ;  /* 0x0000001818181221 */ /* 0x001fc80000000000 */
[----:B------:R-:W-:Y:S01]  /*0ba0*/  @P1 FFMA R24, R11, 5, R24 ;  /* 0x40a000000b181823 */ /* 0x000fe20000000018 */
[----:B-----5:R-:W-:-:S04]  /*0bb0*/  @!P2 FADD R21, R21, R21 ;  /* 0x000000151515a221 */ /* 0x020fc80000000000 */
[----:B------:R-:W-:Y:S02]  /*0bc0*/  @!P2 FFMA R26, R16, 5, R21 ;  /* 0x40a00000101aa823 */ /* 0x000fe40000000015 */
[----:B------:R-:W0:Y:S02]  /*0bd0*/  @P1 LDS R21, [R0+0x4] ;  /* 0x0000040000151984 */ /* 0x000e240000000800 */
[----:B--2---:R-:W-:Y:S02]  /*0be0*/  @!P2 FFMA R27, R25, -8, R26 ;  /* 0xc1000000191ba823 */ /* 0x004fe4000000001a */
[----:B------:R-:W1:Y:S02]  /*0bf0*/  @P1 LDS R25, [R0+-0x80] ;  /* 0xffff800000191984 */ /* 0x000e640000000800 */
[----:B---3--:R-:W-:Y:S02]  /*0c00*/  @!P2 FFMA R26, R14, -3, R27 ;  /* 0xc04000000e1aa823 */ /* 0x008fe4000000001b */
[----:B------:R-:W2:Y:S02]  /*0c10*/  @P1 LDS R14, [R0+0x80] ;  /* 0x00008000000e1984 */ /* 0x000ea40000000800 */
[----:B----4-:R-:W-:Y:S01]  /*0c20*/  @!P2 FFMA R26, R15, 6, R26 ;  /* 0x40c000000f1aa823 */ /* 0x010fe2000000001a */
[----:B0-----:R-:W-:Y:S01]  /*0c30*/  @P1 FFMA R24, R21, -8, R24 ;  /* 0xc100000015181823 */ /* 0x001fe20000000018 */
[----:B------:R-:W-:-:S03]  /*0c40*/  MOV R15, R16 ;  /* 0x00000010000f7202 */ /* 0x000fc60000000f00 */
[----:B-1----:R-:W-:Y:S01]  /*0c50*/  @P1 FFMA R25, R25, -3, R24 ;  /* 0xc040000019191823 */ /* 0x002fe20000000018 */
[----:B------:R-:W-:-:S03]  /*0c60*/  @!P2 FFMA R24, R23, -9, R26 ;  /* 0xc11000001718a823 */ /* 0x000fc6000000001a */
[----:B--2---:R-:W-:Y:S01]  /*0c70*/  @P1 FFMA R25, R14, 6, R25 ;  /* 0x40c000000e191823 */ /* 0x004fe20000000019 */
[----:B------:R-:W-:Y:S01]  /*0c80*/  @!P2 FFMA R15, R17, 4, R24 ;  /* 0x40800000110fa823 */ /* 0x000fe20000000018 */
[----:B------:R-:W-:Y:S02]  /*0c90*/  ISETP.NE.AND P2, PT, R18, UR4, PT ;  /* 0x0000000412007c0c */ /* 0x000fe4000bf45270 */
[----:B------:R-:W-:-:S04]  /*0ca0*/  @P1 FFMA R14, R12, -9, R25 ;  /* 0xc11000000c0e1823 */ /* 0x000fc80000000019 */
[----:B------:R-:W-:Y:S01]  /*0cb0*/  @P1 FFMA R15, R15, 4, R14 ;  /* 0x408000000f0f1823 */ /* 0x000fe2000000000e */
[----:B------:R-:W-:-:S04]  /*0cc0*/  UIADD3 UR4, UPT, UPT, UR4, 0x4, URZ ;  /* 0x0000000404047890 */ /* 0x000fc8000fffe0ff */
[----:B------:R0:W-:Y:S02]  /*0cd0*/  @P1 STG.E desc[UR6][R6.64], R15 ;  /* 0x0000000f06001986 */ /* 0x0001e4000c101906 */
[----:B------:R-:W-:Y:S06]  /*0ce0*/  @P2 BRA `(.L_x_1) ;  /* 0xfffffff400f82947 */ /* 0x000fec000383ffff */
[----:B------:R-:W-:-:S07]  /*0cf0*/  IADD3 R20, PT, PT, R20, 0x1, RZ ;  /* 0x0000000114147810 */ /* 0x000fce0007ffe0ff */
.L_x_0:
[----:B------:R-:W-:-:S13]  /*0d00*/  ISETP.NE.AND P2, PT, R10, RZ, PT ;  /* 0x000000ff0a00720c */ /* 0x000fda0003f45270 */
[----:B------:R-:W-:Y:S05]  /*0d10*/  @!P2 EXIT ;  /* 0x000000000000a94d */ /* 0x000fea0003800000 */
[----:B0-----:R-:W0:Y:S01]  /*0d20*/  LDC.64 R14, c[0x0][0x390] ;  /* 0x0000e400ff0e7b82 */ /* 0x001e220000000a00 */
[----:B------:R-:W-:Y:S02]  /*0d30*/  IADD3 R18, PT, PT, R13, R20, RZ ;  /* 0x000000140d127210 */ /* 0x000fe40007ffe0ff */
[----:B------:R-:W-:-:S07]  /*0d40*/  IADD3 R22, PT, PT, -R10, RZ, RZ ;  /* 0x000000ff0a167210 */ /* 0x000fce0007ffe1ff */
.L_x_2:
[----:B------:R-:W-:Y:S01]  /*0d50*/  BAR.SYNC.DEFER_BLOCKING 0x0 ;  /* 0x0000000000007b1d */ /* 0x000fe20000010000 */
[----:B------:R-:W-:-:S13]  /*0d60*/  ISETP.LE.OR P2, PT, R19, UR4, !P0 ;  /* 0x0000000413007c0c */ /* 0x000fda000c743670 */
[----:B------:R-:W2:Y:S04]  /*0d70*/  @!P2 LDG.E.CONSTANT R26, desc[UR6][R2.64+-0x4] ;  /* 0xfffffc06021aa981 */ /* 0x000ea8000c1e9900 */
[----:B------:R-:W3:Y:S04]  /*0d80*/  @!P2 LDG.E.CONSTANT R27, desc[UR6][R2.64+0x4] ;  /* 0x00000406021ba981 */ /* 0x000ee8000c1e9900 */
[----:B------:R-:W4:Y:S01]  /*0d90*/  @!P2 LDG.E.CONSTANT R24, desc[UR6][R4.64] ;  /* 0x000000060418a981 */ /* 0x000f22000c1e9900 */
[----:B01----:R-:W-:-:S03]  /*0da0*/  IMAD.WIDE R20, R18, 0x4, R14 ;  /* 0x0000000412147825 */ /* 0x003fc600078e020e */
[----:B------:R-:W5:Y:S01]  /*0db0*/  @!P2 LDG.E.CONSTANT R23, desc[UR6][R8.64] ;  /* 0x000000060817a981 */ /* 0x000f62000c1e9900 */
[----:B------:R-:W-:-:S03]  /*0dc0*/  MOV R10, R17 ;  /* 0x00000011000a7202 */ /* 0x000fc60000000f00 */
[----:B------:R0:W5:Y:S01]  /*0dd0*/  LDG.E.CONSTANT R17, desc[UR6][R20.64] ;  /* 0x0000000614117981 */ /* 0x000162000c1e9900 */
[----:B------:R-:W-:Y:S01]  /*0de0*/  IADD3 R22, PT, PT, R22, 0x1, RZ ;  /* 0x0000000116167810 */ /* 0x000fe20007ffe0ff */
[----:B------:R-:W-:Y:S01]  /*0df0*/  UIADD3 UR4, UPT, UPT, UR4, 0x1, URZ ;  /* 0x0000000104047890 */ /* 0x000fe2000fffe0ff */
[----:B------:R-:W-:Y:S01]  /*0e00*/  IADD3 R18, PT, PT, R13, R18, RZ ;  /* 0x000000120d127210 */ /* 0x000fe20007ffe0ff */
[----:B------:R-:W-:Y:S01]  /*0e10*/  STS [R0], R11 ;  /* 0x0000000b00007388 */ /* 0x000fe20000000800 */
[----:B------:R-:W-:Y:S06]  /*0e20*/  BAR.SYNC.DEFER_BLOCKING 0x0 ;  /* 0x0000000000007b1d */ /* 0x000fec0000010000 */
[----:B------:R-:W1:Y:S04]  /*0e30*/  @P1 LDS R25, [R0+-0x4] ;  /* 0xfffffc0000191984 */ /* 0x000e680000000800 */
[----:B0-----:R-:W-:Y:S01]  /*0e40*/  @P1 LDS R20, [R0+0x80] ;  /* 0x0000800000141984 */ /* 0x001fe20000000800 */
[----:B--2---:R-:W-:-:S03]  /*0e50*/  @!P2 FADD R29, R26, R26 ;  /* 0x0000001a1a1da221 */ /* 0x004fc60000000000 */
[----:B------:R-:W0:Y:S01]  /*0e60*/  @P1 LDS R26, [R0+0x4] ;  /* 0x00000400001a1984 */ /* 0x000e220000000800 */
[----:B------:R-:W-:-:S04]  /*0e70*/  @!P2 FFMA R28, R10, 5, R29 ;  /* 0x40a000000a1ca823 */ /* 0x000fc8000000001d */
[----:B---3--:R-:W-:Y:S01]  /*0e80*/  @!P2 FFMA R29, R27, -8, R28 ;  /* 0xc10000001b1da823 */ /* 0x008fe2000000001c */
[----:B-1----:R-:W-:Y:S01]  /*0e90*/  @P1 FADD R28, R25, R25 ;  /* 0x00000019191c1221 */ /* 0x002fe20000000000 */
[----:B------:R-:W1:Y:S02]  /*0ea0*/  @P1 LDS R27, [R0+-0x80] ;  /* 0xffff8000001b1984 */ /* 0x000e640000000800 */
[----:B----4-:R-:W-:Y:S01]  /*0eb0*/  @!P2 FFMA R24, R24, -3, R29 ;  /* 0xc04000001818a823 */ /* 0x010fe2000000001d */
[----:B------:R-:W-:-:S03]  /*0ec0*/  @P1 FFMA R21, R11, 5, R28 ;  /* 0x40a000000b151823 */ /* 0x000fc6000000001c */
[----:B-----5:R-:W-:-:S04]  /*0ed0*/  @!P2 FFMA R23, R23, 6, R24 ;  /* 0x40c000001717a823 */ /* 0x020fc80000000018 */
[----:B------:R-:W-:Y:S01]  /*0ee0*/  @!P2 FFMA R16, R16, -9, R23 ;  /* 0xc11000001010a823 */ /* 0x000fe20000000017 */
[----:B0-----:R-:W-:Y:S01]  /*0ef0*/  @P1 FFMA R26, R26, -8, R21 ;  /* 0xc10000001a1a1823 */ /* 0x001fe20000000015 */
[----:B------:R-:W-:Y:S02]  /*0f00*/  MOV R21, R10 ;  /* 0x0000000a00157202 */ /* 0x000fe40000000f00 */
[----:B------:R-:W-:Y:S01]  /*0f10*/  @!P2 FFMA R21, R17, 4, R16 ;  /* 0x408000001115a823 */ /* 0x000fe20000000010 */
[----:B------:R-:W-:Y:S01]  /*0f20*/  ISETP.NE.AND P2, PT, R22, RZ, PT ;  /* 0x000000ff1600720c */ /* 0x000fe20003f45270 */
[----:B-1----:R-:W-:-:S04]  /*0f30*/  @P1 FFMA R27, R27, -3, R26 ;  /* 0xc04000001b1b1823 */ /* 0x002fc8000000001a */
[----:B------:R-:W-:-:S04]  /*0f40*/  @P1 FFMA R27, R20, 6, R27 ;  /* 0x40c00000141b1823 */ /* 0x000fc8000000001b */
[----:B------:R-:W-:-:S04]  /*0f50*/  @P1 FFMA R16, R12, -9, R27 ;  /* 0xc11000000c101823 */ /* 0x000fc8000000001b */
[----:B------:R-:W-:Y:S01]  /*0f60*/  @P1 FFMA R21, R21, 4, R16 ;  /* 0x4080000015151823 */ /* 0x000fe20000000010 */
[----:B------:R-:W-:-:S04]  /*0f70*/  MOV R16, R10 ;  /* 0x0000000a00107202 */ /* 0x000fc80000000f00 */
[----:B------:R1:W-:Y:S01]  /*0f80*/  @P1 STG.E desc[UR6][R6.64], R21 ;  /* 0x0000001506001986 */ /* 0x0003e2000c101906 */
[----:B------:R-:W-:Y:S05]  /*0f90*/  @P2 BRA `(.L_x_2) ;  /* 0xfffffffc006c2947 */ /* 0x000fea000383ffff */
[----:B------:R-:W-:Y:S05]  /*0fa0*/  EXIT ;  /* 0x000000000000794d */ /* 0x000fea0003800000 */
.L_x_3:
[----:B------:R-:W-:-:S00]  /*0fb0*/  BRA `(.L_x_3) ;  /* 0xfffffffc00fc7947 */ /* 0x000fc0000383ffff */
[----:B------:R-:W-:-:S00]  /*0fc0*/  NOP ;  /* 0x0000000000007918 */ /* 0x000fc00000000000 */
        /* <DEDUP_REMOVED lines=11> */
.L_x_5:


//--------------------- .text._Z24jacobi3d_kernel_baselineiiiiPfS_ --------------------------
	.section	.text._Z24jacobi3d_kernel_baselineiiiiPfS_,"ax",@progbits
	.align	128
        .global         _Z24jacobi3d_kernel_baselineiiiiPfS_
        .type           _Z24jacobi3d_kernel_baselineiiiiPfS_,@function
        .size           _Z24jacobi3d_kernel_baselineiiiiPfS_,(.L_x_6 - _Z24jacobi3d_kernel_baselineiiiiPfS_)
        .other          _Z24jacobi3d_kernel_baselineiiiiPfS_,@"STO_CUDA_ENTRY STV_DEFAULT"
_Z24jacobi3d_kernel_baselineiiiiPfS_:
.text._Z24jacobi3d_kernel_baselineiiiiPfS_:
[----:B------:R-:W-:Y:S01]  /*0000*/  LDC R1, c[0x0][0x37c] ;  /* 0x0000df00ff017b82 */ /* 0x000fe20000000800 */
[----:B------:R-:W0:Y:S07]  /*0010*/  S2R R0, SR_TID.Z ;  /* 0x0000000000007919 */ /* 0x000e2e0000002300 */
[----:B------:R-:W0:Y:S01]  /*0020*/  S2UR UR4, SR_CTAID.Z ;  /* 0x00000000000479c3 */ /* 0x000e220000002700 */
[----:B------:R-:W1:Y:S01]  /*0030*/  LDCU.128 UR8, c[0x0][0x390] ;  /* 0x00007200ff0877ac */ /* 0x000e620008000c00 */
[----:B------:R-:W2:Y:S01]  /*0040*/  S2R R7, SR_TID.Y ;  /* 0x0000000000077919 */ /* 0x000ea20000002200 */
[----:B------:R-:W3:Y:S05]  /*0050*/  S2R R9, SR_TID.X ;  /* 0x0000000000097919 */ /* 0x000eea0000002100 */
[----:B------:R-:W0:Y:S08]  /*0060*/  LDC R5, c[0x0][0x368] ;  /* 0x0000da00ff057b82 */ /* 0x000e300000000800 */
[----:B------:R-:W2:Y:S08]  /*0070*/  S2UR UR5, SR_CTAID.Y ;  /* 0x00000000000579c3 */ /* 0x000eb00000002600 */
[----:B------:R-:W2:Y:S08]  /*0080*/  LDC R4, c[0x0][0x364] ;  /* 0x0000d900ff047b82 */ /* 0x000eb00000000800 */
[----:B------:R-:W4:Y:S01]  /*0090*/  LDC.64 R2, c[0x0][0x388] ;  /* 0x0000e200ff027b82 */ /* 0x000f220000000a00 */
[----:B0-----:R-:W-:-:S07]  /*00a0*/  IMAD R5, R5, UR4, R0 ;  /* 0x0000000405057c24 */ /* 0x001fce000f8e0200 */
[----:B------:R-:W3:Y:S08]  /*00b0*/  S2UR UR6, SR_CTAID.X ;  /* 0x00000000000679c3 */ /* 0x000ef00000002500 */
[----:B------:R-:W3:Y:S01]  /*00c0*/  LDC R8, c[0x0][0x360] ;  /* 0x0000d800ff087b82 */ /* 0x000ee20000000800 */
[----:B--2---:R-:W-:Y:S01]  /*00d0*/  IMAD R0, R4, UR5, R7 ;  /* 0x0000000504007c24 */ /* 0x004fe2000f8e0207 */
[----:B------:R-:W0:Y:S01]  /*00e0*/  LDCU.64 UR4, c[0x0][0x358] ;  /* 0x00006b00ff0477ac */ /* 0x000e220008000a00 */
[----:B----4-:R-:W-:-:S05]  /*00f0*/  IMAD R5, R5, R2, R2 ;  /* 0x0000000205057224 */ /* 0x010fca00078e0202 */
[----:B------:R-:W2:Y:S01]  /*0100*/  LDC.64 R6, c[0x0][0x390] ;  /* 0x0000e400ff067b82 */ /* 0x000ea20000000a00 */
[----:B------:R-:W-:Y:S01]  /*0110*/  IADD3 R0, PT, PT, R5, R0, RZ ;  /* 0x0000000005007210 */ /* 0x000fe20007ffe0ff */
[----:B---3--:R-:W-:-:S04]  /*0120*/  IMAD R5, R8, UR6, R9 ;  /* 0x0000000608057c24 */ /* 0x008fc8000f8e0209 */
[----:B------:R-:W-:Y:S01]  /*0130*/  IMAD R8, R0, R3, R3 ;  /* 0x0000000300087224 */ /* 0x000fe200078e0203 */
[----:B------:R-:W-:-:S04]  /*0140*/  SHF.R.S32.HI R3, RZ, 0x1f, R5 ;  /* 0x0000001fff037819 */ /* 0x000fc80000011405 */
[----:B------:R-:W-:-:S04]  /*0150*/  IADD3 R9, P0, PT, R5, R8, RZ ;  /* 0x0000000805097210 */ /* 0x000fc80007f1e0ff */
[----:B------:R-:W-:Y:S02]  /*0160*/  LEA.HI.X.SX32 R12, R8, R3, 0x1, P0 ;  /* 0x00000003080c7211 */ /* 0x000fe400000f0eff */
[C---:B------:R-:W-:Y:S02]  /*0170*/  SHF.L.U32 R0, R9.reuse, 0x2, RZ ;  /* 0x0000000209007819 */ /* 0x040fe400000006ff */
[----:B------:R-:W-:Y:S02]  /*0180*/  SHF.L.U64.HI R13, R9, 0x2, R12 ;  /* 0x00000002090d7819 */ /* 0x000fe4000001020c */
[----:B-1----:R-:W-:Y:S02]  /*0190*/  IADD3 R4, P0, PT, R0, UR8, RZ ;  /* 0x0000000800047c10 */ /* 0x002fe4000ff1e0ff */
[----:B------:R-:W-:Y:S02]  /*01a0*/  IADD3 R3, PT, PT, R5, R8, RZ ;  /* 0x0000000805037210 */ /* 0x000fe40007ffe0ff */
[----:B------:R-:W-:-:S02]  /*01b0*/  IADD3.X R5, PT, PT, R13, UR9, RZ, P0, !PT ;  /* 0x000000090d057c10 */ /* 0x000fc400087fe4ff */
[----:B------:R-:W-:Y:S01]  /*01c0*/  SHF.R.S32.HI R8, RZ, 0x1f, R2 ;  /* 0x0000001fff087819 */ /* 0x000fe20000011402 */
[----:B--2---:R-:W-:Y:S01]  /*01d0*/  IMAD.WIDE R6, R3, 0x4, R6 ;  /* 0x0000000403067825 */ /* 0x004fe200078e0206 */
[----:B------:R-:W-:Y:S01]  /*01e0*/  IADD3 R9, P0, PT, R9, -R2, RZ ;  /* 0x8000000209097210 */ /* 0x000fe20007f1e0ff */
[----:B0-----:R-:W2:Y:S03]  /*01f0*/  LDG.E R10, desc[UR4][R4.64+0x4] ;  /* 0x00000404040a7981 */ /* 0x001ea6000c1e1900 */
[----:B------:R-:W-:Y:S01]  /*0200*/  IADD3.X R12, PT, PT, ~R8, R12, RZ, P0, !PT ;  /* 0x0000000c080c7210 */ /* 0x000fe200007fe5ff */
[----:B------:R-:W3:Y:S01]  /*0210*/  LDG.E R6, desc[UR4][R6.64] ;  /* 0x0000000406067981 */ /* 0x000ee2000c1e1900 */
[----:B------:R-:W-:Y:S01]  /*0220*/  LEA R8, P0, R9, UR8, 0x2 ;  /* 0x0000000809087c11 */ /* 0x000fe2000f8010ff */
[----:B------:R-:W-:-:S03]  /*0230*/  IMAD.WIDE R2, R2, 0x4, R4 ;  /* 0x0000000402027825 */ /* 0x000fc600078e0204 */
[----:B------:R-:W-:Y:S02]  /*0240*/  LEA.HI.X R9, R9, UR9, R12, 0x2, P0 ;  /* 0x0000000909097c11 */ /* 0x000fe400080f140c */
[----:B------:R-:W4:Y:S04]  /*0250*/  LDG.E R12, desc[UR4][R4.64+0x8] ;  /* 0x00000804040c7981 */ /* 0x000f28000c1e1900 */
[----:B------:R-:W5:Y:S04]  /*0260*/  LDG.E R8, desc[UR4][R8.64+0x4] ;  /* 0x0000040408087981 */ /* 0x000f68000c1e1900 */
[----:B------:R-:W5:Y:S01]  /*0270*/  LDG.E R2, desc[UR4][R2.64+0x4] ;  /* 0x0000040402027981 */ /* 0x000f62000c1e1900 */
[----:B--2---:R-:W-:-:S04]  /*0280*/  FMUL R11, R10, 5 ;  /* 0x40a000000a0b7820 */ /* 0x004fc80000400000 */
[----:B---3--:R-:W-:-:S04]  /*0290*/  FFMA R11, R6, 2, R11 ;  /* 0x40000000060b7823 */ /* 0x008fc8000000000b */
[----:B----4-:R-:W-:-:S04]  /*02a0*/  FFMA R11, R12, -8, R11 ;  /* 0xc10000000c0b7823 */ /* 0x010fc8000000000b */
[----:B-----5:R-:W-:-:S04]  /*02b0*/  FFMA R11, R8, -3, R11 ;  /* 0xc0400000080b7823 */ /* 0x020fc8000000000b */
[----:B------:R-:W-:Y:S01]  /*02c0*/  FFMA R11, R2, 6, R11 ;  /* 0x40c00000020b7823 */ /* 0x000fe2000000000b */
[----:B------:R-:W-:-:S03]  /*02d0*/  IADD3 R6, P0, PT, R0, UR10, RZ ;  /* 0x0000000a00067c10 */ /* 0x000fc6000ff1e0ff */
[----:B------:R-:W-:Y:S01]  /*02e0*/  FFMA R11, R10, -9, R11 ;  /* 0xc11000000a0b7823 */ /* 0x000fe2000000000b */
[----:B------:R-:W-:-:S03]  /*02f0*/  IADD3.X R7, PT, PT, R13, UR11, RZ, P0, !PT ;  /* 0x0000000b0d077c10 */ /* 0x000fc600087fe4ff */
[----:B------:R-:W-:-:S05]  /*0300*/  FFMA R11, R10, 4, R11 ;  /* 0x408000000a0b7823 */ /* 0x000fca000000000b */
[----:B------:R-:W-:Y:S01]  /*0310*/  STG.E desc[UR4][R6.64+0x4], R11 ;  /* 0x0000040b06007986 */ /* 0x000fe2000c101904 */
[----:B------:R-:W-:Y:S05]  /*0320*/  EXIT ;  /* 0x000000000000794d */ /* 0x000fea0003800000 */
.L_x_4:
        /* <DEDUP_REMOVED lines=13> */
.L_x_6:


//--------------------- .nv.shared._Z19jacobi3d_kernel_optiiiiPfS_ --------------------------
	.section	.nv.shared._Z19jacobi3d_kernel_optiiiiPfS_,"aw",@nobits
	.sectionflags	@""
	.align	4
.nv.shared._Z19jacobi3d_kernel_optiiiiPfS_:
	.zero		3072


//--------------------- .nv.shared.reserved.0     --------------------------
	.section	.nv.shared.reserved.0,"aw",@nobits
	.weak		__nv_reservedSMEM_offset_0_alias
	.size		__nv_reservedSMEM_offset_0_alias, 0, 64
	.other		__nv_reservedSMEM_offset_0_alias,@"STO_CUDA_RESERVED_SHARED STV_DEFAULT"
__nv_reservedSMEM_offset_0_alias:
	.zero		0
	.zero		64


//--------------------- .nv.constant0._Z19jacobi3d_kernel_optiiiiPfS_ --------------------------
	.section	.nv.constant0._Z19jacobi3d_kernel_optiiiiPfS_,"a",@progbits
	.sectionflags	@""
	.align	4
.nv.constant0._Z19jacobi3d_kernel_optiiiiPfS_:
	.zero		928


//--------------------- .nv.constant0._Z24jacobi3d_kernel_baselineiiiiPfS_ --------------------------
	.section	.nv.constant0._Z24jacobi3d_kernel_baselineiiiiPfS_,"a",@progbits
	.sectionflags	@""
	.align	4
.nv.constant0._Z24jacobi3d_kernel_baselineiiiiPfS_:
	.zero		928


//--------------------- SYMBOLS --------------------------

	.type		.nv.reservedSmem.offset0,@object
	.size		.nv.reservedSmem.offset0,0x4
	.type		.nv.reservedSmem.cap,@object
	.size		.nv.reservedSmem.cap,0x4
